//
// Generated by NVIDIA NVVM Compiler
//
// Compiler Build ID: CL-36424714
// Cuda compilation tools, release 13.0, V13.0.88
// Based on NVVM 20.0.0
//

.version 9.0
.target sm_100
.address_size 64

	// .globl	my_kernel_kernel0
// _ZZ17my_kernel_kernel0E18PaddedInput_shared has been demoted
// _ZZ17my_kernel_kernel0E18placeholder_shared has been demoted

.visible .entry my_kernel_kernel0(
	.param .u64 .ptr .align 1 my_kernel_kernel0_param_0,
	.param .u64 .ptr .align 1 my_kernel_kernel0_param_1,
	.param .u64 .ptr .align 1 my_kernel_kernel0_param_2,
	.param .u64 .ptr .align 1 my_kernel_kernel0_param_3
)
{
	.reg .pred 	%p<4>;
	.reg .b32 	%r<72>;
	.reg .b32 	%f<64>;
	.reg .b64 	%rd<66>;
	// demoted variable
	.shared .align 4 .b8 _ZZ17my_kernel_kernel0E18PaddedInput_shared[480];
	// demoted variable
	.shared .align 4 .b8 _ZZ17my_kernel_kernel0E18placeholder_shared[1920];
	ld.param.u64 	%rd19, [my_kernel_kernel0_param_0];
	ld.param.u64 	%rd20, [my_kernel_kernel0_param_1];
	ld.param.u64 	%rd17, [my_kernel_kernel0_param_2];
	ld.param.u64 	%rd18, [my_kernel_kernel0_param_3];
	cvta.to.global.u64 	%rd21, %rd19;
	cvta.to.global.u64 	%rd1, %rd20;
	mov.u32 	%r1, %tid.x;
	mul.wide.u32 	%rd22, %r1, 4;
	add.s64 	%rd23, %rd22, %rd21;
	add.s64 	%rd61, %rd23, 16;
	shl.b32 	%r2, %r1, 2;
	mov.u32 	%r35, _ZZ17my_kernel_kernel0E18PaddedInput_shared;
	add.s32 	%r36, %r2, %r35;
	add.s32 	%r61, %r36, 16;
	mov.b32 	%r62, 16;
$L__BB0_1:
	ld.global.nc.f32 	%f5, [%rd61+-16];
	st.shared.f32 	[%r61+-16], %f5;
	ld.global.nc.f32 	%f6, [%rd61+-8];
	st.shared.f32 	[%r61+-8], %f6;
	ld.global.nc.f32 	%f7, [%rd61];
	st.shared.f32 	[%r61], %f7;
	ld.global.nc.f32 	%f8, [%rd61+8];
	st.shared.f32 	[%r61+8], %f8;
	add.s32 	%r62, %r62, 32;
	add.s64 	%rd61, %rd61, 32;
	add.s32 	%r61, %r61, 32;
	setp.ne.s32 	%p1, %r62, 496;
	@%p1 bra 	$L__BB0_1;
	shl.b32 	%r38, %r1, 3;
	mov.u32 	%r39, %ctaid.x;
	shl.b32 	%r8, %r39, 2;
	and.b32  	%r40, %r1, 3;
	xor.b32  	%r41, %r40, 2;
	mul.wide.u32 	%rd24, %r1, 8;
	and.b64  	%rd25, %rd24, 8160;
	mul.wide.u32 	%rd26, %r39, 4;
	add.s64 	%rd27, %rd25, %rd26;
	cvt.u64.u32 	%rd28, %r1;
	and.b64  	%rd29, %rd28, 3;
	or.b64  	%rd30, %rd27, %rd29;
	shl.b64 	%rd31, %rd30, 2;
	add.s64 	%rd65, %rd1, %rd31;
	add.s32 	%r42, %r38, 112;
	and.b32  	%r43, %r42, 16352;
	or.b32  	%r44, %r41, %r43;
	add.s32 	%r67, %r44, %r8;
	add.s32 	%r45, %r38, 96;
	and.b32  	%r46, %r45, 16352;
	add.s32 	%r47, %r46, %r8;
	or.b32  	%r66, %r47, %r40;
	add.s32 	%r48, %r38, 80;
	and.b32  	%r49, %r48, 16352;
	or.b32  	%r50, %r41, %r49;
	add.s32 	%r65, %r50, %r8;
	add.s32 	%r12, %r38, 64;
	and.b32  	%r51, %r12, 16352;
	add.s32 	%r52, %r51, %r8;
	or.b32  	%r64, %r52, %r40;
	add.s64 	%rd32, %rd24, 48;
	and.b64  	%rd33, %rd32, 16352;
	add.s64 	%rd34, %rd33, %rd26;
	cvt.u64.u32 	%rd35, %r41;
	or.b64  	%rd36, %rd34, %rd35;
	shl.b64 	%rd37, %rd36, 2;
	add.s64 	%rd64, %rd1, %rd37;
	add.s64 	%rd38, %rd24, 32;
	and.b64  	%rd39, %rd38, 16352;
	add.s64 	%rd40, %rd39, %rd26;
	or.b64  	%rd41, %rd40, %rd29;
	shl.b64 	%rd42, %rd41, 2;
	add.s64 	%rd63, %rd1, %rd42;
	mov.u32 	%r53, _ZZ17my_kernel_kernel0E18placeholder_shared;
	add.s32 	%r54, %r2, %r53;
	add.s32 	%r63, %r54, 32;
	add.s64 	%rd43, %rd24, 16;
	and.b64  	%rd44, %rd43, 16352;
	add.s64 	%rd45, %rd44, %rd26;
	or.b64  	%rd46, %rd45, %rd35;
	shl.b64 	%rd47, %rd46, 2;
	add.s64 	%rd62, %rd1, %rd47;
	mov.b32 	%r68, 32;
$L__BB0_3:
	ld.global.nc.f32 	%f9, [%rd65];
	st.shared.f32 	[%r63+-32], %f9;
	ld.global.nc.f32 	%f10, [%rd62];
	st.shared.f32 	[%r63+-24], %f10;
	ld.global.nc.f32 	%f11, [%rd63];
	st.shared.f32 	[%r63+-16], %f11;
	ld.global.nc.f32 	%f12, [%rd64];
	st.shared.f32 	[%r63+-8], %f12;
	mul.wide.u32 	%rd48, %r64, 4;
	add.s64 	%rd49, %rd1, %rd48;
	ld.global.nc.f32 	%f13, [%rd49];
	st.shared.f32 	[%r63], %f13;
	mul.wide.u32 	%rd50, %r65, 4;
	add.s64 	%rd51, %rd1, %rd50;
	ld.global.nc.f32 	%f14, [%rd51];
	st.shared.f32 	[%r63+8], %f14;
	mul.wide.u32 	%rd52, %r66, 4;
	add.s64 	%rd53, %rd1, %rd52;
	ld.global.nc.f32 	%f15, [%rd53];
	st.shared.f32 	[%r63+16], %f15;
	mul.wide.u32 	%rd54, %r67, 4;
	add.s64 	%rd55, %rd1, %rd54;
	ld.global.nc.f32 	%f16, [%rd55];
	st.shared.f32 	[%r63+24], %f16;
	add.s32 	%r68, %r68, 64;
	add.s64 	%rd65, %rd65, 512;
	add.s32 	%r67, %r67, 128;
	add.s32 	%r66, %r66, 128;
	add.s32 	%r65, %r65, 128;
	add.s32 	%r64, %r64, 128;
	add.s64 	%rd64, %rd64, 512;
	add.s64 	%rd63, %rd63, 512;
	add.s32 	%r63, %r63, 64;
	add.s64 	%rd62, %rd62, 512;
	setp.ne.s32 	%p2, %r68, 1952;
	@%p2 bra 	$L__BB0_3;
	bar.sync 	0;
	add.s32 	%r70, %r53, %r12;
	add.s32 	%r69, %r35, 16;
	mov.f32 	%f62, 0f00000000;
	mov.b32 	%r71, 64;
	mov.f32 	%f63, %f62;
$L__BB0_5:
	ld.shared.f32 	%f18, [%r69+-16];
	ld.shared.f32 	%f19, [%r70+-64];
	fma.rn.f32 	%f20, %f18, %f19, %f63;
	ld.shared.f32 	%f21, [%r70+-60];
	fma.rn.f32 	%f22, %f18, %f21, %f62;
	ld.shared.f32 	%f23, [%r69+-12];
	ld.shared.f32 	%f24, [%r70+-48];
	fma.rn.f32 	%f25, %f23, %f24, %f20;
	ld.shared.f32 	%f26, [%r70+-44];
	fma.rn.f32 	%f27, %f23, %f26, %f22;
	ld.shared.f32 	%f28, [%r69+-8];
	ld.shared.f32 	%f29, [%r70+-32];
	fma.rn.f32 	%f30, %f28, %f29, %f25;
	ld.shared.f32 	%f31, [%r70+-28];
	fma.rn.f32 	%f32, %f28, %f31, %f27;
	ld.shared.f32 	%f33, [%r69+-4];
	ld.shared.f32 	%f34, [%r70+-16];
	fma.rn.f32 	%f35, %f33, %f34, %f30;
	ld.shared.f32 	%f36, [%r70+-12];
	fma.rn.f32 	%f37, %f33, %f36, %f32;
	ld.shared.f32 	%f38, [%r69];
	ld.shared.f32 	%f39, [%r70];
	fma.rn.f32 	%f40, %f38, %f39, %f35;
	ld.shared.f32 	%f41, [%r70+4];
	fma.rn.f32 	%f42, %f38, %f41, %f37;
	ld.shared.f32 	%f43, [%r69+4];
	ld.shared.f32 	%f44, [%r70+16];
	fma.rn.f32 	%f45, %f43, %f44, %f40;
	ld.shared.f32 	%f46, [%r70+20];
	fma.rn.f32 	%f47, %f43, %f46, %f42;
	ld.shared.f32 	%f48, [%r69+8];
	ld.shared.f32 	%f49, [%r70+32];
	fma.rn.f32 	%f50, %f48, %f49, %f45;
	ld.shared.f32 	%f51, [%r70+36];
	fma.rn.f32 	%f52, %f48, %f51, %f47;
	ld.shared.f32 	%f53, [%r69+12];
	ld.shared.f32 	%f54, [%r70+48];
	fma.rn.f32 	%f63, %f53, %f54, %f50;
	ld.shared.f32 	%f55, [%r70+52];
	fma.rn.f32 	%f62, %f53, %f55, %f52;
	add.s32 	%r71, %r71, 128;
	add.s32 	%r70, %r70, 128;
	add.s32 	%r69, %r69, 32;
	setp.ne.s32 	%p3, %r71, 1984;
	@%p3 bra 	$L__BB0_5;
	shl.b32 	%r59, %r1, 1;
	add.s32 	%r60, %r8, %r59;
	cvta.to.global.u64 	%rd56, %rd18;
	cvta.to.global.u64 	%rd57, %rd17;
	mul.wide.u32 	%rd58, %r60, 4;
	add.s64 	%rd59, %rd56, %rd58;
	ld.global.nc.f32 	%f56, [%rd59];
	add.f32 	%f57, %f63, %f56;
	max.f32 	%f58, %f57, 0f00000000;
	add.s64 	%rd60, %rd57, %rd58;
	st.global.f32 	[%rd60], %f58;
	ld.global.nc.f32 	%f59, [%rd59+4];
	add.f32 	%f60, %f62, %f59;
	max.f32 	%f61, %f60, 0f00000000;
	st.global.f32 	[%rd60+4], %f61;
	ret;

}


// ===== COMPILED SASS (sm_100) =====

	.target	sm_100

	.elftype	@"ET_EXEC"


//--------------------- .note.nv.tkinfo           --------------------------
	.section	.note.nv.tkinfo,"",@"SHT_NOTE"
	.sectionflags	@"SHF_NOTE_NV_TKINFO"
	.tkinfo
        /*0018*/ 	.word	0x00000002
        /*0030*/ 	.string	""
        /*0030*/ 	.string	"ptxas"
        /*0030*/ 	.string	"Cuda compilation tools, release 13.0, V13.0.88"
        /*0030*/ 	.string	"Build cuda_13.0.r13.0/compiler.36424714_0"
        /*0030*/ 	.string	"-arch sm_100 -m 64 "



//--------------------- .note.nv.cuinfo           --------------------------
	.section	.note.nv.cuinfo,"",@"SHT_NOTE"
	.sectionflags	@"SHF_NOTE_NV_CUINFO"
        /*0018*/ 	.short	0x0002
        /*001a*/ 	.short	0x0064
        /*001c*/ 	.short	0x0082
	.zero		2


//--------------------- .nv.info                  --------------------------
	.section	.nv.info,"",@"SHT_CUDA_INFO"
	.align	4


	//----- nvinfo : EIATTR_REGCOUNT
	.align		4
        /*0000*/ 	.byte	0x04, 0x2f
        /*0002*/ 	.short	(.L_1 - .L_0)
	.align		4
.L_0:
        /*0004*/ 	.word	index@(my_kernel_kernel0)
        /*0008*/ 	.word	0x00000020


	//----- nvinfo : EIATTR_FRAME_SIZE
	.align		4
.L_1:
        /*000c*/ 	.byte	0x04, 0x11
        /*000e*/ 	.short	(.L_3 - .L_2)
	.align		4
.L_2:
        /*0010*/ 	.word	index@(my_kernel_kernel0)
        /*0014*/ 	.word	0x00000000


	//----- nvinfo : EIATTR_MIN_STACK_SIZE
	.align		4
.L_3:
        /*0018*/ 	.byte	0x04, 0x12
        /*001a*/ 	.short	(.L_5 - .L_4)
	.align		4
.L_4:
        /*001c*/ 	.word	index@(my_kernel_kernel0)
        /*0020*/ 	.word	0x00000000
.L_5:


//--------------------- .nv.compat                --------------------------
	.section	.nv.compat,"",@"SHT_CUDA_COMPAT_INFO"
	.align	4
        /*0000*/ 	.byte	0x02, 0x09, 0x00, 0x00, 0x02, 0x02, 0x01, 0x00, 0x02, 0x05, 0x05, 0x00, 0x03, 0x07, 0x01, 0x01
        /*0010*/ 	.byte	0x02, 0x03, 0x00, 0x00, 0x02, 0x06, 0x01, 0x00, 0x04, 0x0b, 0x08, 0x00, 0x09, 0x00, 0x00, 0x00
        /*0020*/ 	.byte	0x00, 0x00, 0x00, 0x00


//--------------------- .nv.info.my_kernel_kernel0 --------------------------
	.section	.nv.info.my_kernel_kernel0,"",@"SHT_CUDA_INFO"
	.sectionflags	@""
	.align	4


	//----- nvinfo : EIATTR_CUDA_API_VERSION
	.align		4
        /*0000*/ 	.byte	0x04, 0x37
        /*0002*/ 	.short	(.L_7 - .L_6)
.L_6:
        /*0004*/ 	.word	0x00000082


	//----- nvinfo : EIATTR_KPARAM_INFO
	.align		4
.L_7:
        /*0008*/ 	.byte	0x04, 0x17
        /*000a*/ 	.short	(.L_9 - .L_8)
.L_8:
        /*000c*/ 	.word	0x00000000
        /*0010*/ 	.short	0x0003
        /*0012*/ 	.short	0x0018
        /*0014*/ 	.byte	0x00, 0xf5, 0x21, 0x00


	//----- nvinfo : EIATTR_KPARAM_INFO
	.align		4
.L_9:
        /*0018*/ 	.byte	0x04, 0x17
        /*001a*/ 	.short	(.L_11 - .L_10)
.L_10:
        /*001c*/ 	.word	0x00000000
        /*0020*/ 	.short	0x0002
        /*0022*/ 	.short	0x0010
        /*0024*/ 	.byte	0x00, 0xf5, 0x21, 0x00


	//----- nvinfo : EIATTR_KPARAM_INFO
	.align		4
.L_11:
        /*0028*/ 	.byte	0x04, 0x17
        /*002a*/ 	.short	(.L_13 - .L_12)
.L_12:
        /*002c*/ 	.word	0x00000000
        /*0030*/ 	.short	0x0001
        /*0032*/ 	.short	0x0008
        /*0034*/ 	.byte	0x00, 0xf5, 0x21, 0x00


	//----- nvinfo : EIATTR_KPARAM_INFO
	.align		4
.L_13:
        /*0038*/ 	.byte	0x04, 0x17
        /*003a*/ 	.short	(.L_15 - .L_14)
.L_14:
        /*003c*/ 	.word	0x00000000
        /*0040*/ 	.short	0x0000
        /*0042*/ 	.short	0x0000
        /*0044*/ 	.byte	0x00, 0xf5, 0x21, 0x00


	//----- nvinfo : EIATTR_SPARSE_MMA_MASK
	.align		4
.L_15:
        /*0048*/ 	.byte	0x03, 0x50
        /*004a*/ 	.short	0x0000


	//----- nvinfo : EIATTR_MAXREG_COUNT
	.align		4
        /*004c*/ 	.byte	0x03, 0x1b
        /*004e*/ 	.short	0x00ff


	//----- nvinfo : EIATTR_NUM_BARRIERS
	.align		4
        /*0050*/ 	.byte	0x02, 0x4c
        /*0052*/ 	.byte	0x01
	.zero		1


	//----- nvinfo : EIATTR_MERCURY_ISA_VERSION
	.align		4
        /*0054*/ 	.byte	0x03, 0x5f
        /*0056*/ 	.short	0x0101


	//----- nvinfo : EIATTR_VRC_CTA_INIT_COUNT
	.align		4
        /*0058*/ 	.byte	0x02, 0x4a
	.zero		1
	.zero		1


	//----- nvinfo : EIATTR_EXIT_INSTR_OFFSETS
	.align		4
        /*005c*/ 	.byte	0x04, 0x1c
        /*005e*/ 	.short	(.L_17 - .L_16)


	//   ....[0]....
.L_16:
        /*0060*/ 	.word	0x00001f20


	//----- nvinfo : EIATTR_CBANK_PARAM_SIZE
	.align		4
.L_17:
        /*0064*/ 	.byte	0x03, 0x19
        /*0066*/ 	.short	0x0020


	//----- nvinfo : EIATTR_PARAM_CBANK
	.align		4
        /*0068*/ 	.byte	0x04, 0x0a
        /*006a*/ 	.short	(.L_19 - .L_18)
	.align		4
.L_18:
        /*006c*/ 	.word	index@(.nv.constant0.my_kernel_kernel0)
        /*0070*/ 	.short	0x0380
        /*0072*/ 	.short	0x0020


	//----- nvinfo : EIATTR_SW_WAR
	.align		4
.L_19:
        /*0074*/ 	.byte	0x04, 0x36
        /*0076*/ 	.short	(.L_21 - .L_20)
.L_20:
        /*0078*/ 	.word	0x00000008
.L_21:


//--------------------- .nv.callgraph             --------------------------
	.section	.nv.callgraph,"",@"SHT_CUDA_CALLGRAPH"
	.align	4
	.sectionentsize	8
	.align		4
        /*0000*/ 	.word	0x00000000
	.align		4
        /*0004*/ 	.word	0xffffffff
	.align		4
        /*0008*/ 	.word	0x00000000
	.align		4
        /*000c*/ 	.word	0xfffffffe
	.align		4
        /*0010*/ 	.word	0x00000000
	.align		4
        /*0014*/ 	.word	0xfffffffd
	.align		4
        /*0018*/ 	.word	0x00000000
	.align		4
        /*001c*/ 	.word	0xfffffffc


//--------------------- .text.my_kernel_kernel0   --------------------------
	.section	.text.my_kernel_kernel0,"ax",@progbits
	.align	128
        .global         my_kernel_kernel0
        .type           my_kernel_kernel0,@function
        .size           my_kernel_kernel0,(.L_x_3 - my_kernel_kernel0)
        .other          my_kernel_kernel0,@"STO_CUDA_ENTRY STV_DEFAULT"
my_kernel_kernel0:
.text.my_kernel_kernel0:
[----:B------:R-:W-:Y:S01]  /*0000*/  LDC R1, c[0x0][0x37c] ;  /* 0x0000df00ff017b82 */ /* 0x000fe20000000800 */
[----:B------:R-:W0:Y:S07]  /*0010*/  S2R R0, SR_TID.X ;  /* 0x0000000000007919 */ /* 0x000e2e0000002100 */
[----:B------:R-:W0:Y:S01]  /*0020*/  LDC.64 R4, c[0x0][0x380] ;  /* 0x0000e000ff047b82 */ /* 0x000e220000000a00 */
[----:B------:R-:W1:Y:S07]  /*0030*/  LDCU.64 UR8, c[0x0][0x358] ;  /* 0x00006b00ff0877ac */ /* 0x000e6e0008000a00 */
[----:B------:R-:W2:Y:S01]  /*0040*/  S2UR UR6, SR_CgaCtaId ;  /* 0x00000000000679c3 */ /* 0x000ea20000008800 */
[----:B------:R-:W-:Y:S01]  /*0050*/  UMOV UR4, 0x400 ;  /* 0x0000040000047882 */ /* 0x000fe20000000000 */
[----:B------:R-:W3:Y:S01]  /*0060*/  LDCU.64 UR10, c[0x0][0x388] ;  /* 0x00007100ff0a77ac */ /* 0x000ee20008000a00 */
[----:B0-----:R-:W-:-:S05]  /*0070*/  IMAD.WIDE.U32 R4, R0, 0x4, R4 ;  /* 0x0000000400047825 */ /* 0x001fca00078e0004 */
[----:B-1----:R-:W4:Y:S04]  /*0080*/  LDG.E.CONSTANT R18, desc[UR8][R4.64+0x18] ;  /* 0x0000180804127981 */ /* 0x002f28000c1e9900 */
[----:B------:R-:W5:Y:S04]  /*0090*/  LDG.E.CONSTANT R10, desc[UR8][R4.64+0x10] ;  /* 0x00001008040a7981 */ /* 0x000f68000c1e9900 */
[----:B------:R-:W3:Y:S04]  /*00a0*/  LDG.E.CONSTANT R17, desc[UR8][R4.64+0x30] ;  /* 0x0000300804117981 */ /* 0x000ee8000c1e9900 */
        /* <DEDUP_REMOVED lines=8> */
[----:B------:R-:W3:Y:S01]  /*0130*/  LDG.E.CONSTANT R9, desc[UR8][R4.64+0x60] ;  /* 0x0000600804097981 */ /* 0x000ee2000c1e9900 */
[----:B--2---:R-:W-:-:S03]  /*0140*/  ULEA UR5, UR6, UR4, 0x18 ;  /* 0x0000000406057291 */ /* 0x004fc6000f8ec0ff */
[----:B------:R-:W2:Y:S03]  /*0150*/  LDG.E.CONSTANT R2, desc[UR8][R4.64] ;  /* 0x0000000804027981 */ /* 0x000ea6000c1e9900 */
[C---:B------:R-:W-:Y:S01]  /*0160*/  LEA R7, R0.reuse, UR5, 0x2 ;  /* 0x0000000500077c11 */ /* 0x040fe2000f8e10ff */
[----:B------:R-:W2:Y:S04]  /*0170*/  LDG.E.CONSTANT R25, desc[UR8][R4.64+0x70] ;  /* 0x0000700804197981 */ /* 0x000ea8000c1e9900 */
        /* <DEDUP_REMOVED lines=11> */
[----:B----4-:R0:W-:Y:S04]  /*0230*/  STS [R7+0x18], R18 ;  /* 0x0000181207007388 */ /* 0x0101e80000000800 */
[----:B0-----:R-:W4:Y:S04]  /*0240*/  LDG.E.CONSTANT R18, desc[UR8][R4.64+0xd0] ;  /* 0x0000d00804127981 */ /* 0x001f28000c1e9900 */
[----:B-----5:R0:W-:Y:S04]  /*0250*/  STS [R7+0x10], R10 ;  /* 0x0000100a07007388 */ /* 0x0201e80000000800 */
[----:B---3--:R1:W-:Y:S04]  /*0260*/  STS [R7+0x30], R17 ;  /* 0x0000301107007388 */ /* 0x0083e80000000800 */
[----:B0-----:R-:W3:Y:S04]  /*0270*/  LDG.E.CONSTANT R10, desc[UR8][R4.64+0xe8] ;  /* 0x0000e808040a7981 */ /* 0x001ee8000c1e9900 */
[----:B-1----:R-:W5:Y:S04]  /*0280*/  LDG.E.CONSTANT R17, desc[UR8][R4.64+0xb8] ;  /* 0x0000b80804117981 */ /* 0x002f68000c1e9900 */
[----:B------:R0:W-:Y:S04]  /*0290*/  STS [R7+0x50], R28 ;  /* 0x0000501c07007388 */ /* 0x0001e80000000800 */
[----:B------:R1:W-:Y:S04]  /*02a0*/  STS [R7+0x58], R3 ;  /* 0x0000580307007388 */ /* 0x0003e80000000800 */
[----:B0-----:R-:W5:Y:S04]  /*02b0*/  LDG.E.CONSTANT R28, desc[UR8][R4.64+0x110] ;  /* 0x00011008041c7981 */ /* 0x001f68000c1e9900 */
[----:B-1----:R-:W5:Y:S04]  /*02c0*/  LDG.E.CONSTANT R3, desc[UR8][R4.64+0x118] ;  /* 0x0001180804037981 */ /* 0x002f68000c1e9900 */
[----:B------:R0:W-:Y:S04]  /*02d0*/  STS [R7+0x8], R6 ;  /* 0x0000080607007388 */ /* 0x0001e80000000800 */
[----:B------:R-:W-:Y:S04]  /*02e0*/  STS [R7+0x20], R20 ;  /* 0x0000201407007388 */ /* 0x000fe80000000800 */
[----:B------:R-:W-:Y:S04]  /*02f0*/  STS [R7+0x28], R24 ;  /* 0x0000281807007388 */ /* 0x000fe80000000800 */
[----:B------:R1:W-:Y:S04]  /*0300*/  STS [R7+0x38], R19 ;  /* 0x0000381307007388 */ /* 0x0003e80000000800 */
[----:B------:R1:W-:Y:S04]  /*0310*/  STS [R7+0x40], R21 ;  /* 0x0000401507007388 */ /* 0x0003e80000000800 */
[----:B------:R1:W-:Y:S04]  /*0320*/  STS [R7+0x48], R26 ;  /* 0x0000481a07007388 */ /* 0x0003e80000000800 */
[----:B------:R2:W-:Y:S04]  /*0330*/  STS [R7+0x60], R9 ;  /* 0x0000600907007388 */ /* 0x0005e80000000800 */
[----:B0-----:R-:W5:Y:S04]  /*0340*/  LDG.E.CONSTANT R6, desc[UR8][R4.64+0xe0] ;  /* 0x0000e00804067981 */ /* 0x001f68000c1e9900 */
[----:B-1----:R-:W5:Y:S04]  /*0350*/  LDG.E.CONSTANT R19, desc[UR8][R4.64+0xc0] ;  /* 0x0000c00804137981 */ /* 0x002f68000c1e9900 */
[----:B------:R-:W5:Y:S04]  /*0360*/  LDG.E.CONSTANT R21, desc[UR8][R4.64+0xd8] ;  /* 0x0000d80804157981 */ /* 0x000f68000c1e9900 */
[----:B------:R-:W5:Y:S04]  /*0370*/  LDG.E.CONSTANT R20, desc[UR8][R4.64+0xf8] ;  /* 0x0000f80804147981 */ /* 0x000f68000c1e9900 */
[----:B------:R-:W5:Y:S04]  /*0380*/  LDG.E.CONSTANT R24, desc[UR8][R4.64+0x100] ;  /* 0x0001000804187981 */ /* 0x000f68000c1e9900 */
[----:B------:R-:W5:Y:S04]  /*0390*/  LDG.E.CONSTANT R26, desc[UR8][R4.64+0x108] ;  /* 0x00010808041a7981 */ /* 0x000f68000c1e9900 */
[----:B--2---:R-:W2:Y:S04]  /*03a0*/  LDG.E.CONSTANT R9, desc[UR8][R4.64+0x120] ;  /* 0x0001200804097981 */ /* 0x004ea8000c1e9900 */
[----:B------:R0:W-:Y:S04]  /*03b0*/  STS [R7], R2 ;  /* 0x0000000207007388 */ /* 0x0001e80000000800 */
[----:B------:R1:W-:Y:S04]  /*03c0*/  STS [R7+0x70], R25 ;  /* 0x0000701907007388 */ /* 0x0003e80000000800 */
[----:B0-----:R-:W2:Y:S04]  /*03d0*/  LDG.E.CONSTANT R2, desc[UR8][R4.64+0xf0] ;  /* 0x0000f00804027981 */ /* 0x001ea8000c1e9900 */
[----:B-1----:R-:W2:Y:S04]  /*03e0*/  LDG.E.CONSTANT R25, desc[UR8][R4.64+0x138] ;  /* 0x0001380804197981 */ /* 0x002ea8000c1e9900 */
[----:B------:R0:W-:Y:S04]  /*03f0*/  STS [R7+0x78], R8 ;  /* 0x0000780807007388 */ /* 0x0001e80000000800 */
[----:B------:R1:W-:Y:S04]  /*0400*/  STS [R7+0x80], R12 ;  /* 0x0000800c07007388 */ /* 0x0003e80000000800 */
[----:B0-----:R-:W2:Y:S04]  /*0410*/  LDG.E.CONSTANT R8, desc[UR8][R4.64+0x128] ;  /* 0x0001280804087981 */ /* 0x001ea8000c1e9900 */
[----:B------:R0:W-:Y:S04]  /*0420*/  STS [R7+0x88], R14 ;  /* 0x0000880e07007388 */ /* 0x0001e80000000800 */
[----:B-1----:R-:W2:Y:S04]  /*0430*/  LDG.E.CONSTANT R12, desc[UR8][R4.64+0x168] ;  /* 0x00016808040c7981 */ /* 0x002ea8000c1e9900 */
[----:B0-----:R-:W2:Y:S04]  /*0440*/  LDG.E.CONSTANT R14, desc[UR8][R4.64+0x170] ;  /* 0x00017008040e7981 */ /* 0x001ea8000c1e9900 */
[----:B------:R0:W-:Y:S04]  /*0450*/  STS [R7+0x90], R16 ;  /* 0x0000901007007388 */ /* 0x0001e80000000800 */
[----:B------:R1:W-:Y:S04]  /*0460*/  STS [R7+0xb0], R15 ;  /* 0x0000b00f07007388 */ /* 0x0003e80000000800 */
[----:B0-----:R-:W2:Y:S04]  /*0470*/  LDG.E.CONSTANT R16, desc[UR8][R4.64+0x178] ;  /* 0x0001780804107981 */ /* 0x001ea8000c1e9900 */
[----:B-1----:R-:W2:Y:S04]  /*0480*/  LDG.E.CONSTANT R15, desc[UR8][R4.64+0x1c0] ;  /* 0x0001c008040f7981 */ /* 0x002ea8000c1e9900 */
        /* <DEDUP_REMOVED lines=8> */
[----:B----4-:R0:W-:Y:S04]  /*0510*/  STS [R7+0xd0], R18 ;  /* 0x0000d01207007388 */ /* 0x0101e80000000800 */
[----:B0-----:R-:W4:Y:S04]  /*0520*/  LDG.E.CONSTANT R18, desc[UR8][R4.64+0x130] ;  /* 0x0001300804127981 */ /* 0x001f28000c1e9900 */
[----:B---3--:R0:W-:Y:S04]  /*0530*/  STS [R7+0xe8], R10 ;  /* 0x0000e80a07007388 */ /* 0x0081e80000000800 */
[----:B-----5:R1:W-:Y:S04]  /*0540*/  STS [R7+0xb8], R17 ;  /* 0x0000b81107007388 */ /* 0x0203e80000000800 */
        /* <DEDUP_REMOVED lines=8> */
[----:B------:R1:W-:Y:S04]  /*05d0*/  STS [R7+0xd8], R21 ;  /* 0x0000d81507007388 */ /* 0x0003e80000000800 */
[----:B------:R-:W-:Y:S04]  /*05e0*/  STS [R7+0xf8], R20 ;  /* 0x0000f81407007388 */ /* 0x000fe80000000800 */
[----:B------:R1:W-:Y:S04]  /*05f0*/  STS [R7+0x100], R24 ;  /* 0x0001001807007388 */ /* 0x0003e80000000800 */
[----:B------:R1:W-:Y:S04]  /*0600*/  STS [R7+0x108], R26 ;  /* 0x0001081a07007388 */ /* 0x0003e80000000800 */
[----:B--2---:R2:W-:Y:S04]  /*0610*/  STS [R7+0x120], R9 ;  /* 0x0001200907007388 */ /* 0x0045e80000000800 */
[----:B0-----:R-:W5:Y:S04]  /*0620*/  LDG.E.CONSTANT R6, desc[UR8][R4.64+0x158] ;  /* 0x0001580804067981 */ /* 0x001f68000c1e9900 */
[----:B-1----:R-:W5:Y:S04]  /*0630*/  LDG.E.CONSTANT R21, desc[UR8][R4.64+0x148] ;  /* 0x0001480804157981 */ /* 0x002f68000c1e9900 */
[----:B------:R-:W5:Y:S04]  /*0640*/  LDG.E.CONSTANT R24, desc[UR8][R4.64+0x188] ;  /* 0x0001880804187981 */ /* 0x000f68000c1e9900 */
[----:B------:R-:W5:Y:S04]  /*0650*/  LDG.E.CONSTANT R26, desc[UR8][R4.64+0x190] ;  /* 0x00019008041a7981 */ /* 0x000f68000c1e9900 */
[----:B--2---:R-:W2:Y:S04]  /*0660*/  LDG.E.CONSTANT R9, desc[UR8][R4.64+0x1a8] ;  /* 0x0001a80804097981 */ /* 0x004ea8000c1e9900 */
[----:B------:R-:W2:Y:S04]  /*0670*/  LDG.E.CONSTANT R19, desc[UR8][R4.64+0x1d0] ;  /* 0x0001d00804137981 */ /* 0x000ea8000c1e9900 */
[----:B------:R0:W2:Y:S04]  /*0680*/  LDG.E.CONSTANT R20, desc[UR8][R4.64+0x1d8] ;  /* 0x0001d80804147981 */ /* 0x0000a8000c1e9900 */
[----:B------:R1:W-:Y:S04]  /*0690*/  STS [R7+0xc8], R29 ;  /* 0x0000c81d07007388 */ /* 0x0003e80000000800 */
[----:B------:R0:W-:Y:S04]  /*06a0*/  STS [R7+0xf0], R2 ;  /* 0x0000f00207007388 */ /* 0x0001e80000000800 */
[----:B------:R0:W-:Y:S01]  /*06b0*/  STS [R7+0x138], R25 ;  /* 0x0001381907007388 */ /* 0x0001e20000000800 */
[----:B-1----:R-:W1:Y:S01]  /*06c0*/  S2R R29, SR_CTAID.X ;  /* 0x00000000001d7919 */ /* 0x002e620000002500 */
[----:B0-----:R-:W-:-:S02]  /*06d0*/  LOP3.LUT R2, R0, 0x3, RZ, 0xc0, !PT ;  /* 0x0000000300027812 */ /* 0x001fc400078ec0ff */
[----:B------:R-:W-:Y:S01]  /*06e0*/  SHF.L.U32 R25, R0, 0x3, RZ ;  /* 0x0000000300197819 */ /* 0x000fe200000006ff */
[----:B------:R-:W-:Y:S03]  /*06f0*/  STS [R7+0x128], R8 ;  /* 0x0001280807007388 */ /* 0x000fe60000000800 */
[C---:B------:R-:W-:Y:S02]  /*0700*/  IADD3 R5, PT, PT, R25.reuse, 0x70, RZ ;  /* 0x0000007019057810 */ /* 0x040fe40007ffe0ff */
[----:B------:R-:W-:Y:S01]  /*0710*/  IADD3 R4, PT, PT, R25, 0x50, RZ ;  /* 0x0000005019047810 */ /* 0x000fe20007ffe0ff */
[----:B------:R-:W-:Y:S04]  /*0720*/  STS [R7+0x168], R12 ;  /* 0x0001680c07007388 */ /* 0x000fe80000000800 */
[----:B------:R-:W-:Y:S04]  /*0730*/  STS [R7+0x170], R14 ;  /* 0x0001700e07007388 */ /* 0x000fe80000000800 */
[----:B------:R-:W-:Y:S04]  /*0740*/  STS [R7+0x178], R16 ;  /* 0x0001781007007388 */ /* 0x000fe80000000800 */
[----:B------:R0:W-:Y:S01]  /*0750*/  STS [R7+0x1c0], R15 ;  /* 0x0001c00f07007388 */ /* 0x0001e20000000800 */
[----:B------:R-:W-:Y:S01]  /*0760*/  UIADD3 UR4, UPT, UPT, UR4, 0x1e0, URZ ;  /* 0x000001e004047890 */ /* 0x000fe2000fffe0ff */
[----:B0-----:R-:W-:-:S02]  /*0770*/  HFMA2 R15, -RZ, RZ, 0, 0 ;  /* 0x00000000ff0f7431 */ /* 0x001fc400000001ff */
[----:B------:R-:W-:Y:S04]  /*0780*/  STS [R7+0x1b0], R11 ;  /* 0x0001b00b07007388 */ /* 0x000fe80000000800 */
[----:B------:R0:W-:Y:S01]  /*0790*/  STS [R7+0x1b8], R13 ;  /* 0x0001b80d07007388 */ /* 0x0001e20000000800 */
[----:B------:R-:W-:Y:S01]  /*07a0*/  ULEA UR4, UR6, UR4, 0x18 ;  /* 0x0000000406047291 */ /* 0x000fe2000f8ec0ff */
[----:B0-----:R-:W-:Y:S02]  /*07b0*/  MOV R13, RZ ;  /* 0x000000ff000d7202 */ /* 0x001fe40000000f00 */
[----:B------:R-:W-:Y:S04]  /*07c0*/  STS [R7+0x140], R27 ;  /* 0x0001401b07007388 */ /* 0x000fe80000000800 */
[----:B------:R-:W-:Y:S04]  /*07d0*/  STS [R7+0x150], R23 ;  /* 0x0001501707007388 */ /* 0x000fe80000000800 */
[----:B------:R-:W-:Y:S01]  /*07e0*/  STS [R7+0x180], R22 ;  /* 0x0001801607007388 */ /* 0x000fe20000000800 */
[----:B------:R-:W-:-:S03]  /*07f0*/  UMOV UR6, 0x20 ;  /* 0x0000002000067882 */ /* 0x000fc60000000000 */
[----:B----4-:R0:W-:Y:S02]  /*0800*/  STS [R7+0x130], R18 ;  /* 0x0001301207007388 */ /* 0x0101e40000000800 */
[----:B0-----:R-:W-:-:S04]  /*0810*/  LOP3.LUT R18, R2, 0x2, RZ, 0x3c, !PT ;  /* 0x0000000202127812 */ /* 0x001fc800078e3cff */
[----:B------:R-:W-:Y:S02]  /*0820*/  LOP3.LUT R8, R18, 0x3fe0, R5, 0xf8, !PT ;  /* 0x00003fe012087812 */ /* 0x000fe400078ef805 */
[----:B------:R-:W-:Y:S02]  /*0830*/  SHF.L.U32 R5, R0, 0x3, RZ ;  /* 0x0000000300057819 */ /* 0x000fe400000006ff */
[----:B------:R-:W-:Y:S02]  /*0840*/  LOP3.LUT R18, R18, 0x3fe0, R4, 0xf8, !PT ;  /* 0x00003fe012127812 */ /* 0x000fe400078ef804 */
[C---:B------:R-:W-:Y:S02]  /*0850*/  LOP3.LUT R4, R5.reuse, 0x1fe0, RZ, 0xc0, !PT ;  /* 0x00001fe005047812 */ /* 0x040fe400078ec0ff */
[C---:B------:R-:W-:Y:S02]  /*0860*/  IADD3 R12, PT, PT, R5.reuse, 0x30, RZ ;  /* 0x00000030050c7810 */ /* 0x040fe40007ffe0ff */
[----:B------:R-:W-:-:S02]  /*0870*/  IADD3 R14, PT, PT, R5, 0x20, RZ ;  /* 0x00000020050e7810 */ /* 0x000fc40007ffe0ff */
[----:B------:R-:W-:-:S04]  /*0880*/  IADD3 R5, PT, PT, R5, 0x10, RZ ;  /* 0x0000001005057810 */ /* 0x000fc80007ffe0ff */
[----:B------:R-:W-:Y:S01]  /*0890*/  LOP3.LUT R16, R5, 0x3fe0, RZ, 0xc0, !PT ;  /* 0x00003fe005107812 */ /* 0x000fe200078ec0ff */
[----:B------:R-:W-:Y:S01]  /*08a0*/  HFMA2 R5, -RZ, RZ, 0, 0 ;  /* 0x00000000ff057431 */ /* 0x000fe200000001ff */
[----:B---3--:R1:W-:Y:S01]  /*08b0*/  STS [R7+0x160], R10 ;  /* 0x0001600a07007388 */ /* 0x0083e20000000800 */
[----:B------:R-:W-:Y:S02]  /*08c0*/  LOP3.LUT R12, R12, 0x3fe0, RZ, 0xc0, !PT ;  /* 0x00003fe00c0c7812 */ /* 0x000fe400078ec0ff */
[----:B------:R-:W-:Y:S01]  /*08d0*/  LOP3.LUT R14, R14, 0x3fe0, RZ, 0xc0, !PT ;  /* 0x00003fe00e0e7812 */ /* 0x000fe200078ec0ff */
[----:B-----5:R0:W-:Y:S01]  /*08e0*/  STS [R7+0x1c8], R17 ;  /* 0x0001c81107007388 */ /* 0x0201e20000000800 */
[C---:B-1----:R-:W-:Y:S01]  /*08f0*/  IMAD.WIDE.U32 R10, R29.reuse, 0x4, R4 ;  /* 0x000000041d0a7825 */ /* 0x042fe200078e0004 */
[----:B0-----:R-:W-:Y:S02]  /*0900*/  MOV R17, RZ ;  /* 0x000000ff00117202 */ /* 0x001fe40000000f00 */
[----:B------:R0:W-:Y:S01]  /*0910*/  STS [R7+0x198], R28 ;  /* 0x0001981c07007388 */ /* 0x0001e20000000800 */
[----:B------:R-:W-:Y:S01]  /*0920*/  IMAD.WIDE.U32 R12, R29, 0x4, R12 ;  /* 0x000000041d0c7825 */ /* 0x000fe200078e000c */
[----:B------:R-:W-:-:S02]  /*0930*/  LOP3.LUT R10, R10, 0x3, R0, 0xf8, !PT ;  /* 0x000000030a0a7812 */ /* 0x000fc400078ef800 */
[----:B------:R1:W-:Y:S01]  /*0940*/  STS [R7+0x1a0], R3 ;  /* 0x0001a00307007388 */ /* 0x0003e20000000800 */
[----:B------:R-:W-:-:S04]  /*0950*/  IMAD.WIDE.U32 R14, R29, 0x4, R14 ;  /* 0x000000041d0e7825 */ /* 0x000fc800078e000e */
[----:B------:R-:W-:Y:S01]  /*0960*/  IMAD.WIDE.U32 R16, R29, 0x4, R16 ;  /* 0x000000041d107825 */ /* 0x000fe200078e0010 */
[C---:B0-----:R-:W-:Y:S02]  /*0970*/  IADD3 R28, PT, PT, R25.reuse, 0x40, RZ ;  /* 0x00000040191c7810 */ /* 0x041fe40007ffe0ff */
[----:B-1----:R-:W-:Y:S02]  /*0980*/  IADD3 R3, PT, PT, R25, 0x60, RZ ;  /* 0x0000006019037810 */ /* 0x002fe40007ffe0ff */
[----:B------:R-:W-:Y:S02]  /*0990*/  SHF.L.U32 R29, R29, 0x2, RZ ;  /* 0x000000021d1d7819 */ /* 0x000fe400000006ff */
[----:B------:R-:W-:Y:S02]  /*09a0*/  LOP3.LUT R3, R3, 0x3fe0, RZ, 0xc0, !PT ;  /* 0x00003fe003037812 */ /* 0x000fe400078ec0ff */
[----:B------:R-:W-:Y:S02]  /*09b0*/  LOP3.LUT R5, R28, 0x3fe0, RZ, 0xc0, !PT ;  /* 0x00003fe01c057812 */ /* 0x000fe400078ec0ff */
[----:B------:R-:W-:-:S02]  /*09c0*/  LEA R4, P2, R10, UR10, 0x2 ;  /* 0x0000000a0a047c11 */ /* 0x000fc4000f8410ff */
[----:B------:R-:W-:Y:S02]  /*09d0*/  LOP3.LUT R12, R12, 0x2, R2, 0xf6, !PT ;  /* 0x000000020c0c7812 */ /* 0x000fe400078ef602 */
[----:B------:R-:W-:Y:S02]  /*09e0*/  LOP3.LUT R14, R14, 0x3, R0, 0xf8, !PT ;  /* 0x000000030e0e7812 */ /* 0x000fe400078ef800 */
[----:B------:R-:W-:Y:S02]  /*09f0*/  LOP3.LUT R16, R16, 0x2, R2, 0xf6, !PT ;  /* 0x0000000210107812 */ /* 0x000fe400078ef602 */
[----:B------:R-:W-:Y:S02]  /*0a00*/  IADD3 R5, PT, PT, R2, R5, R29 ;  /* 0x0000000502057210 */ /* 0x000fe40007ffe01d */
[----:B------:R-:W-:Y:S02]  /*0a10*/  LEA.HI.X R10, R10, UR11, R11, 0x2, P2 ;  /* 0x0000000b0a0a7c11 */ /* 0x000fe400090f140b */
[----:B------:R-:W-:Y:S01]  /*0a20*/  LEA R11, R0, UR4, 0x2 ;  /* 0x00000004000b7c11 */ /* 0x000fe2000f8e10ff */
[----:B------:R0:W-:Y:S04]  /*0a30*/  STS [R7+0x158], R6 ;  /* 0x0001580607007388 */ /* 0x0001e80000000800 */
[----:B------:R-:W-:Y:S04]  /*0a40*/  STS [R7+0x148], R21 ;  /* 0x0001481507007388 */ /* 0x000fe80000000800 */
[----:B------:R-:W-:Y:S01]  /*0a50*/  STS [R7+0x188], R24 ;  /* 0x0001881807007388 */ /* 0x000fe20000000800 */
[----:B0-----:R-:W-:-:S03]  /*0a60*/  IADD3 R6, PT, PT, R2, R3, R29 ;  /* 0x0000000302067210 */ /* 0x001fc60007ffe01d */
[----:B------:R-:W-:Y:S01]  /*0a70*/  STS [R7+0x190], R26 ;  /* 0x0001901a07007388 */ /* 0x000fe20000000800 */
[----:B------:R-:W-:Y:S02]  /*0a80*/  LEA R3, P1, R12, UR10, 0x2 ;  /* 0x0000000a0c037c11 */ /* 0x000fe4000f8210ff */
[----:B------:R-:W-:Y:S01]  /*0a90*/  LEA R2, P0, R14, UR10, 0x2 ;  /* 0x0000000a0e027c11 */ /* 0x000fe2000f8010ff */
[----:B--2---:R0:W-:Y:S04]  /*0aa0*/  STS [R7+0x1a8], R9 ;  /* 0x0001a80907007388 */ /* 0x0041e80000000800 */
[----:B------:R-:W-:Y:S04]  /*0ab0*/  STS [R7+0x1d0], R19 ;  /* 0x0001d01307007388 */ /* 0x000fe80000000800 */
[----:B------:R1:W-:Y:S01]  /*0ac0*/  STS [R7+0x1d8], R20 ;  /* 0x0001d81407007388 */ /* 0x0003e20000000800 */
[----:B------:R-:W-:-:S02]  /*0ad0*/  LEA.HI.X R12, R12, UR11, R13, 0x2, P1 ;  /* 0x0000000b0c0c7c11 */ /* 0x000fc400088f140d */
[C---:B0-----:R-:W-:Y:S02]  /*0ae0*/  IADD3 R9, PT, PT, R29.reuse, R18, RZ ;  /* 0x000000121d097210 */ /* 0x041fe40007ffe0ff */
[----:B------:R-:W-:Y:S02]  /*0af0*/  LEA.HI.X R14, R14, UR11, R15, 0x2, P0 ;  /* 0x0000000b0e0e7c11 */ /* 0x000fe400080f140f */
[C---:B-1----:R-:W-:Y:S02]  /*0b00*/  LEA R7, P2, R16.reuse, UR10, 0x2 ;  /* 0x0000000a10077c11 */ /* 0x042fe4000f8410ff */
[----:B------:R-:W-:Y:S02]  /*0b10*/  IADD3 R8, PT, PT, R29, R8, RZ ;  /* 0x000000081d087210 */ /* 0x000fe40007ffe0ff */
[----:B------:R-:W-:Y:S02]  /*0b20*/  LEA.HI.X R16, R16, UR11, R17, 0x2, P2 ;  /* 0x0000000b10107c11 */ /* 0x000fe400090f1411 */
[----:B------:R-:W-:-:S07]  /*0b30*/  IADD3 R18, PT, PT, R11, 0x20, RZ ;  /* 0x000000200b127810 */ /* 0x000fce0007ffe0ff */
.L_x_0:
[----:B------:R-:W0:Y:S02]  /*0b40*/  LDC.64 R24, c[0x0][0x388] ;  /* 0x0000e200ff187b82 */ /* 0x000e240000000a00 */
[----:B0-----:R-:W-:-:S04]  /*0b50*/  IMAD.WIDE.U32 R20, R9, 0x4, R24 ;  /* 0x0000000409147825 */ /* 0x001fc800078e0018 */
[--C-:B------:R-:W-:Y:S01]  /*0b60*/  IMAD.WIDE.U32 R22, R5, 0x4, R24.reuse ;  /* 0x0000000405167825 */ /* 0x100fe200078e0018 */
[----:B------:R0:W2:Y:S04]  /*0b70*/  LDG.E.CONSTANT R17, desc[UR8][R20.64] ;  /* 0x0000000814117981 */ /* 0x0000a8000c1e9900 */
[----:B------:R1:W3:Y:S01]  /*0b80*/  LDG.E.CONSTANT R15, desc[UR8][R22.64] ;  /* 0x00000008160f7981 */ /* 0x0002e2000c1e9900 */
[----:B------:R-:W-:Y:S01]  /*0b90*/  IMAD.WIDE.U32 R26, R6, 0x4, R24 ;  /* 0x00000004061a7825 */ /* 0x000fe200078e0018 */
[----:B------:R-:W-:-:S03]  /*0ba0*/  IADD3 R19, PT, PT, R8, 0x80, RZ ;  /* 0x0000008008137810 */ /* 0x000fc60007ffe0ff */
[--C-:B0-----:R-:W-:Y:S01]  /*0bb0*/  IMAD.WIDE.U32 R20, R8, 0x4, R24.reuse ;  /* 0x0000000408147825 */ /* 0x101fe200078e0018 */
[----:B------:R0:W4:Y:S04]  /*0bc0*/  LDG.E.CONSTANT R11, desc[UR8][R26.64] ;  /* 0x000000081a0b7981 */ /* 0x000128000c1e9900 */
[----:B------:R5:W4:Y:S01]  /*0bd0*/  LDG.E.CONSTANT R13, desc[UR8][R20.64] ;  /* 0x00000008140d7981 */ /* 0x000b22000c1e9900 */
[----:B-1----:R-:W-:Y:S02]  /*0be0*/  IADD3 R23, PT, PT, R6, 0x80, RZ ;  /* 0x0000008006177810 */ /* 0x002fe40007ffe0ff */
[----:B0-----:R-:W-:Y:S01]  /*0bf0*/  IADD3 R27, PT, PT, R9, 0x80, RZ ;  /* 0x00000080091b7810 */ /* 0x001fe20007ffe0ff */
[----:B-----5:R-:W-:-:S05]  /*0c00*/  IMAD.WIDE.U32 R20, R19, 0x4, R24 ;  /* 0x0000000413147825 */ /* 0x020fca00078e0018 */
[----:B------:R0:W5:Y:S01]  /*0c10*/  LDG.E.CONSTANT R19, desc[UR8][R20.64] ;  /* 0x0000000814137981 */ /* 0x000162000c1e9900 */
[----:B------:R-:W-:-:S06]  /*0c20*/  IMAD.WIDE.U32 R22, R23, 0x4, R24 ;  /* 0x0000000417167825 */ /* 0x000fcc00078e0018 */
[----:B------:R-:W5:Y:S01]  /*0c30*/  LDG.E.CONSTANT R23, desc[UR8][R22.64] ;  /* 0x0000000816177981 */ /* 0x000f62000c1e9900 */
[--C-:B0-----:R-:W-:Y:S01]  /*0c40*/  IMAD.WIDE.U32 R20, R27, 0x4, R24.reuse ;  /* 0x000000041b147825 */ /* 0x101fe200078e0018 */
[----:B------:R-:W-:Y:S02]  /*0c50*/  IADD3 R27, PT, PT, R5, 0x80, RZ ;  /* 0x00000080051b7810 */ /* 0x000fe40007ffe0ff */
[----:B--2---:R0:W-:Y:S04]  /*0c60*/  STS [R18+0x8], R17 ;  /* 0x0000081112007388 */ /* 0x0041e80000000800 */
[----:B0-----:R0:W2:Y:S02]  /*0c70*/  LDG.E.CONSTANT R17, desc[UR8][R20.64] ;  /* 0x0000000814117981 */ /* 0x0010a4000c1e9900 */
[----:B0-----:R-:W-:-:S05]  /*0c80*/  IMAD.WIDE.U32 R20, R27, 0x4, R24 ;  /* 0x000000041b147825 */ /* 0x001fca00078e0018 */
[----:B------:R0:W2:Y:S04]  /*0c90*/  LDG.E.CONSTANT R22, desc[UR8][R20.64] ;  /* 0x0000000814167981 */ /* 0x0000a8000c1e9900 */
[----:B---3--:R1:W-:Y:S02]  /*0ca0*/  STS [R18], R15 ;  /* 0x0000000f12007388 */ /* 0x0083e40000000800 */
[----:B-1----:R-:W-:-:S05]  /*0cb0*/  IADD3 R15, PT, PT, R8, 0x100, RZ ;  /* 0x00000100080f7810 */ /* 0x002fca0007ffe0ff */
[----:B0-----:R-:W-:-:S05]  /*0cc0*/  IMAD.WIDE.U32 R20, R15, 0x4, R24 ;  /* 0x000000040f147825 */ /* 0x001fca00078e0018 */
[----:B------:R0:W3:Y:S01]  /*0cd0*/  LDG.E.CONSTANT R15, desc[UR8][R20.64] ;  /* 0x00000008140f7981 */ /* 0x0000e2000c1e9900 */
[----:B------:R-:W-:-:S03]  /*0ce0*/  IADD3 R27, PT, PT, R6, 0x100, RZ ;  /* 0x00000100061b7810 */ /* 0x000fc60007ffe0ff */
[----:B----4-:R1:W-:Y:S02]  /*0cf0*/  STS [R18+0x10], R11 ;  /* 0x0000100b12007388 */ /* 0x0103e40000000800 */
[----:B0-----:R-:W-:Y:S01]  /*0d00*/  IMAD.WIDE.U32 R20, R27, 0x4, R24 ;  /* 0x000000041b147825 */ /* 0x001fe200078e0018 */
[----:B------:R-:W-:-:S04]  /*0d10*/  IADD3 R27, PT, PT, R9, 0x100, RZ ;  /* 0x00000100091b7810 */ /* 0x000fc80007ffe0ff */
[----:B-1----:R0:W4:Y:S04]  /*0d20*/  LDG.E.CONSTANT R11, desc[UR8][R20.64] ;  /* 0x00000008140b7981 */ /* 0x002128000c1e9900 */
[----:B------:R1:W-:Y:S01]  /*0d30*/  STS [R18+0x18], R13 ;  /* 0x0000180d12007388 */ /* 0x0003e20000000800 */
[----:B0-----:R-:W-:Y:S01]  /*0d40*/  IMAD.WIDE.U32 R20, R27, 0x4, R24 ;  /* 0x000000041b147825 */ /* 0x001fe200078e0018 */
[----:B------:R-:W-:-:S04]  /*0d50*/  IADD3 R27, PT, PT, R5, 0x100, RZ ;  /* 0x00000100051b7810 */ /* 0x000fc80007ffe0ff */
[----:B-1----:R0:W4:Y:S01]  /*0d60*/  LDG.E.CONSTANT R13, desc[UR8][R20.64] ;  /* 0x00000008140d7981 */ /* 0x002122000c1e9900 */
[----:B------:R-:W-:-:S03]  /*0d70*/  IADD3 R26, PT, PT, R6, 0x180, RZ ;  /* 0x00000180061a7810 */ /* 0x000fc60007ffe0ff */
[----:B-----5:R-:W-:Y:S01]  /*0d80*/  STS [R18+0x50], R23 ;  /* 0x0000501712007388 */ /* 0x020fe20000000800 */
[--C-:B0-----:R-:W-:Y:S01]  /*0d90*/  IMAD.WIDE.U32 R20, R27, 0x4, R24.reuse ;  /* 0x000000041b147825 */ /* 0x101fe200078e0018 */
[----:B------:R-:W-:Y:S02]  /*0da0*/  IADD3 R27, PT, PT, R8, 0x180, RZ ;  /* 0x00000180081b7810 */ /* 0x000fe40007ffe0ff */
[----:B------:R0:W-:Y:S04]  /*0db0*/  STS [R18+0x58], R19 ;  /* 0x0000581312007388 */ /* 0x0001e80000000800 */
[----:B0-----:R0:W5:Y:S02]  /*0dc0*/  LDG.E.CONSTANT R19, desc[UR8][R20.64] ;  /* 0x0000000814137981 */ /* 0x001164000c1e9900 */
[----:B0-----:R-:W-:-:S02]  /*0dd0*/  IMAD.WIDE.U32 R20, R26, 0x4, R24 ;  /* 0x000000041a147825 */ /* 0x001fc400078e0018 */
[----:B--2---:R-:W-:Y:S04]  /*0de0*/  STS [R18+0x48], R17 ;  /* 0x0000481112007388 */ /* 0x004fe80000000800 */
[----:B------:R0:W-:Y:S02]  /*0df0*/  STS [R18+0x40], R22 ;  /* 0x0000401612007388 */ /* 0x0001e40000000800 */
[----:B0-----:R-:W-:Y:S01]  /*0e00*/  IMAD.WIDE.U32 R22, R27, 0x4, R24 ;  /* 0x000000041b167825 */ /* 0x001fe200078e0018 */
[----:B------:R-:W-:-:S05]  /*0e10*/  IADD3 R27, PT, PT, R9, 0x180, RZ ;  /* 0x00000180091b7810 */ /* 0x000fca0007ffe0ff */
[----:B------:R-:W2:Y:S04]  /*0e20*/  LDG.E.CONSTANT R23, desc[UR8][R22.64] ;  /* 0x0000000816177981 */ /* 0x000ea8000c1e9900 */
[----:B------:R0:W2:Y:S02]  /*0e30*/  LDG.E.CONSTANT R22, desc[UR8][R20.64] ;  /* 0x0000000814167981 */ /* 0x0000a4000c1e9900 */
[----:B0-----:R-:W-:Y:S01]  /*0e40*/  IMAD.WIDE.U32 R20, R27, 0x4, R24 ;  /* 0x000000041b147825 */ /* 0x001fe200078e0018 */
[----:B------:R-:W-:-:S04]  /*0e50*/  IADD3 R27, PT, PT, R5, 0x180, RZ ;  /* 0x00000180051b7810 */ /* 0x000fc80007ffe0ff */
[----:B------:R0:W2:Y:S04]  /*0e60*/  LDG.E.CONSTANT R17, desc[UR8][R20.64] ;  /* 0x0000000814117981 */ /* 0x0000a8000c1e9900 */
[----:B---3--:R1:W-:Y:S01]  /*0e70*/  STS [R18+0x98], R15 ;  /* 0x0000980f12007388 */ /* 0x0083e20000000800 */
[----:B0-----:R-:W-:-:S05]  /*0e80*/  IMAD.WIDE.U32 R20, R27, 0x4, R24 ;  /* 0x000000041b147825 */ /* 0x001fca00078e0018 */
[----:B-1----:R0:W3:Y:S01]  /*0e90*/  LDG.E.CONSTANT R15, desc[UR8][R20.64] ;  /* 0x00000008140f7981 */ /* 0x0020e2000c1e9900 */
        /* <DEDUP_REMOVED lines=10> */
[----:B-----5:R1:W-:Y:S01]  /*0f40*/  STS [R18+0x80], R19 ;  /* 0x0000801312007388 */ /* 0x0203e20000000800 */
[----:B0-----:R-:W-:Y:S01]  /*0f50*/  IMAD.WIDE.U32 R20, R27, 0x4, R24 ;  /* 0x000000041b147825 */ /* 0x001fe200078e0018 */
[----:B------:R-:W-:-:S04]  /*0f60*/  IADD3 R27, PT, PT, R5, 0x200, RZ ;  /* 0x00000200051b7810 */ /* 0x000fc80007ffe0ff */
[----:B-1----:R0:W5:Y:S02]  /*0f70*/  LDG.E.CONSTANT R19, desc[UR8][R20.64] ;  /* 0x0000000814137981 */ /* 0x002164000c1e9900 */
[----:B0-----:R-:W-:Y:S01]  /*0f80*/  IMAD.WIDE.U32 R20, R27, 0x4, R24 ;  /* 0x000000041b147825 */ /* 0x001fe200078e0018 */
[----:B------:R-:W-:-:S05]  /*0f90*/  IADD3 R27, PT, PT, R9, 0x280, RZ ;  /* 0x00000280091b7810 */ /* 0x000fca0007ffe0ff */
[----:B------:R-:W5:Y:S04]  /*0fa0*/  LDG.E.CONSTANT R20, desc[UR8][R20.64] ;  /* 0x0000000814147981 */ /* 0x000f68000c1e9900 */
[----:B--2---:R-:W-:Y:S04]  /*0fb0*/  STS [R18+0xd8], R23 ;  /* 0x0000d81712007388 */ /* 0x004fe80000000800 */
[----:B------:R0:W-:Y:S02]  /*0fc0*/  STS [R18+0xd0], R22 ;  /* 0x0000d01612007388 */ /* 0x0001e40000000800 */
[----:B0-----:R-:W-:-:S05]  /*0fd0*/  IMAD.WIDE.U32 R22, R26, 0x4, R24 ;  /* 0x000000041a167825 */ /* 0x001fca00078e0018 */
[----:B------:R0:W2:Y:S04]  /*0fe0*/  LDG.E.CONSTANT R21, desc[UR8][R22.64] ;  /* 0x0000000816157981 */ /* 0x0000a8000c1e9900 */
[----:B------:R1:W-:Y:S01]  /*0ff0*/  STS [R18+0xc8], R17 ;  /* 0x0000c81112007388 */ /* 0x0003e20000000800 */
[--C-:B0-----:R-:W-:Y:S01]  /*1000*/  IMAD.WIDE.U32 R22, R27, 0x4, R24.reuse ;  /* 0x000000041b167825 */ /* 0x101fe200078e0018 */
[----:B------:R-:W-:Y:S02]  /*1010*/  IADD3 R27, PT, PT, R5, 0x280, RZ ;  /* 0x00000280051b7810 */ /* 0x000fe40007ffe0ff */
[----:B---3--:R0:W-:Y:S01]  /*1020*/  STS [R18+0xc0], R15 ;  /* 0x0000c00f12007388 */ /* 0x0081e20000000800 */
[----:B-1----:R-:W-:Y:S02]  /*1030*/  MOV R17, R16 ;  /* 0x0000001000117202 */ /* 0x002fe40000000f00 */
[----:B------:R-:W-:Y:S01]  /*1040*/  IMAD.WIDE.U32 R26, R27, 0x4, R24 ;  /* 0x000000041b1a7825 */ /* 0x000fe200078e0018 */
[----:B------:R-:W-:Y:S01]  /*1050*/  MOV R16, R7 ;  /* 0x0000000700107202 */ /* 0x000fe20000000f00 */
[----:B------:R-:W3:Y:S04]  /*1060*/  LDG.E.CONSTANT R22, desc[UR8][R22.64] ;  /* 0x0000000816167981 */ /* 0x000ee8000c1e9900 */
[----:B------:R-:W3:Y:S01]  /*1070*/  LDG.E.CONSTANT R7, desc[UR8][R16.64] ;  /* 0x0000000810077981 */ /* 0x000ee2000c1e9900 */
[----:B0-----:R-:W-:-:S03]  /*1080*/  IADD3 R15, PT, PT, R8, 0x280, RZ ;  /* 0x00000280080f7810 */ /* 0x001fc60007ffe0ff */
[----:B------:R-:W3:Y:S02]  /*1090*/  LDG.E.CONSTANT R23, desc[UR8][R26.64] ;  /* 0x000000081a177981 */ /* 0x000ee4000c1e9900 */
[----:B------:R-:W-:Y:S01]  /*10a0*/  IMAD.WIDE.U32 R24, R15, 0x4, R24 ;  /* 0x000000040f187825 */ /* 0x000fe200078e0018 */
[----:B------:R-:W-:Y:S02]  /*10b0*/  MOV R15, R14 ;  /* 0x0000000e000f7202 */ /* 0x000fe40000000f00 */
[----:B------:R-:W-:Y:S01]  /*10c0*/  MOV R14, R2 ;  /* 0x00000002000e7202 */ /* 0x000fe20000000f00 */
[----:B----4-:R0:W-:Y:S04]  /*10d0*/  STS [R18+0x118], R11 ;  /* 0x0001180b12007388 */ /* 0x0101e80000000800 */
[----:B------:R-:W4:Y:S04]  /*10e0*/  LDG.E.CONSTANT R24, desc[UR8][R24.64] ;  /* 0x0000000818187981 */ /* 0x000f28000c1e9900 */
[----:B------:R-:W4:Y:S01]  /*10f0*/  LDG.E.CONSTANT R27, desc[UR8][R14.64] ;  /* 0x000000080e1b7981 */ /* 0x000f22000c1e9900 */
[----:B0-----:R-:W-:-:S03]  /*1100*/  MOV R11, R10 ;  /* 0x0000000a000b7202 */ /* 0x001fc60000000f00 */
[----:B------:R0:W-:Y:S01]  /*1110*/  STS [R18+0x110], R13 ;  /* 0x0001100d12007388 */ /* 0x0001e20000000800 */
[----:B------:R-:W-:-:S03]  /*1120*/  MOV R10, R4 ;  /* 0x00000004000a7202 */ /* 0x000fc60000000f00 */
[----:B------:R-:W4:Y:S04]  /*1130*/  LDG.E.CONSTANT R4, desc[UR8][R14.64+0x200] ;  /* 0x000200080e047981 */ /* 0x000f28000c1e9900 */
[----:B------:R-:W4:Y:S01]  /*1140*/  LDG.E.CONSTANT R25, desc[UR8][R10.64+0x200] ;  /* 0x000200080a197981 */ /* 0x000f22000c1e9900 */
[----:B0-----:R-:W-:Y:S02]  /*1150*/  MOV R13, R12 ;  /* 0x0000000c000d7202 */ /* 0x001fe40000000f00 */
[----:B------:R-:W-:Y:S01]  /*1160*/  MOV R12, R3 ;  /* 0x00000003000c7202 */ /* 0x000fe20000000f00 */
[----:B------:R-:W4:Y:S04]  /*1170*/  LDG.E.CONSTANT R26, desc[UR8][R10.64+0x800] ;  /* 0x000800080a1a7981 */ /* 0x000f28000c1e9900 */
[----:B------:R-:W4:Y:S04]  /*1180*/  LDG.E.CONSTANT R3, desc[UR8][R10.64] ;  /* 0x000000080a037981 */ /* 0x000f28000c1e9900 */
[----:B------:R-:W4:Y:S04]  /*1190*/  LDG.E.CONSTANT R2, desc[UR8][R12.64] ;  /* 0x000000080c027981 */ /* 0x000f28000c1e9900 */
[----:B-----5:R0:W-:Y:S04]  /*11a0*/  STS [R18+0x108], R19 ;  /* 0x0001081312007388 */ /* 0x0201e80000000800 */
[----:B------:R1:W-:Y:S04]  /*11b0*/  STS [R18+0x100], R20 ;  /* 0x0001001412007388 */ /* 0x0003e80000000800 */
[----:B0-----:R-:W5:Y:S04]  /*11c0*/  LDG.E.CONSTANT R19, desc[UR8][R16.64+0x200] ;  /* 0x0002000810137981 */ /* 0x001f68000c1e9900 */
[----:B-1----:R-:W5:Y:S04]  /*11d0*/  LDG.E.CONSTANT R20, desc[UR8][R10.64+0x400] ;  /* 0x000400080a147981 */ /* 0x002f68000c1e9900 */
[----:B--2---:R0:W-:Y:S04]  /*11e0*/  STS [R18+0x150], R21 ;  /* 0x0001501512007388 */ /* 0x0041e80000000800 */
[----:B0-----:R-:W2:Y:S04]  /*11f0*/  LDG.E.CONSTANT R21, desc[UR8][R12.64+0x200] ;  /* 0x000200080c157981 */ /* 0x001ea8000c1e9900 */
[----:B---3--:R0:W-:Y:S04]  /*1200*/  STS [R18+-0x18], R7 ;  /* 0xffffe80712007388 */ /* 0x0081e80000000800 */
[----:B------:R1:W-:Y:S04]  /*1210*/  STS [R18+0x140], R23 ;  /* 0x0001401712007388 */ /* 0x0003e80000000800 */
[----:B0-----:R-:W3:Y:S04]  /*1220*/  LDG.E.CONSTANT R7, desc[UR8][R10.64+0x600] ;  /* 0x000600080a077981 */ /* 0x001ee8000c1e9900 */
[----:B-1----:R-:W3:Y:S04]  /*1230*/  LDG.E.CONSTANT R23, desc[UR8][R16.64+0x400] ;  /* 0x0004000810177981 */ /* 0x002ee8000c1e9900 */
[----:B----4-:R0:W-:Y:S04]  /*1240*/  STS [R18+-0x10], R27 ;  /* 0xfffff01b12007388 */ /* 0x0101e80000000800 */
[----:B0-----:R-:W4:Y:S04]  /*1250*/  LDG.E.CONSTANT R27, desc[UR8][R16.64+0x600] ;  /* 0x00060008101b7981 */ /* 0x001f28000c1e9900 */
[----:B------:R-:W-:Y:S04]  /*1260*/  STS [R18+0x148], R22 ;  /* 0x0001481612007388 */ /* 0x000fe80000000800 */
[----:B------:R0:W-:Y:S04]  /*1270*/  STS [R18+-0x20], R3 ;  /* 0xffffe00312007388 */ /* 0x0001e80000000800 */
[----:B------:R1:W-:Y:S04]  /*1280*/  STS [R18+-0x8], R2 ;  /* 0xfffff80212007388 */ /* 0x0003e80000000800 */
[----:B------:R5:W-:Y:S04]  /*1290*/  STS [R18+0x158], R24 ;  /* 0x0001581812007388 */ /* 0x000be80000000800 */
[----:B0-----:R-:W4:Y:S04]  /*12a0*/  LDG.E.CONSTANT R3, desc[UR8][R12.64+0x400] ;  /* 0x000400080c037981 */ /* 0x001f28000c1e9900 */
[----:B-1----:R-:W4:Y:S04]  /*12b0*/  LDG.E.CONSTANT R2, desc[UR8][R14.64+0x600] ;  /* 0x000600080e027981 */ /* 0x002f28000c1e9900 */
[----:B------:R-:W-:Y:S04]  /*12c0*/  STS [R18+0x20], R25 ;  /* 0x0000201912007388 */ /* 0x000fe80000000800 */
[----:B-----5:R-:W-:Y:S04]  /*12d0*/  STS [R18+0x28], R19 ;  /* 0x0000281312007388 */ /* 0x020fe80000000800 */
[----:B------:R0:W-:Y:S04]  /*12e0*/  STS [R18+0x60], R20 ;  /* 0x0000601412007388 */ /* 0x0001e80000000800 */
[----:B------:R-:W5:Y:S04]  /*12f0*/  LDG.E.CONSTANT R22, desc[UR8][R14.64+0x400] ;  /* 0x000400080e167981 */ /* 0x000f68000c1e9900 */
[----:B------:R-:W5:Y:S04]  /*1300*/  LDG.E.CONSTANT R24, desc[UR8][R12.64+0x600] ;  /* 0x000600080c187981 */ /* 0x000f68000c1e9900 */
[----:B0-----:R-:W5:Y:S04]  /*1310*/  LDG.E.CONSTANT R20, desc[UR8][R12.64+0x800] ;  /* 0x000800080c147981 */ /* 0x001f68000c1e9900 */
[----:B------:R0:W5:Y:S04]  /*1320*/  LDG.E.CONSTANT R19, desc[UR8][R10.64+0xa00] ;  /* 0x000a00080a137981 */ /* 0x000168000c1e9900 */
[----:B------:R1:W5:Y:S04]  /*1330*/  LDG.E.CONSTANT R25, desc[UR8][R12.64+0xa00] ;  /* 0x000a00080c197981 */ /* 0x000368000c1e9900 */
[----:B--2---:R2:W-:Y:S04]  /*1340*/  STS [R18+0x38], R21 ;  /* 0x0000381512007388 */ /* 0x0045e80000000800 */
[----:B--2---:R-:W2:Y:S04]  /*1350*/  LDG.E.CONSTANT R21, desc[UR8][R16.64+0xa00] ;  /* 0x000a000810157981 */ /* 0x004ea8000c1e9900 */
[----:B---3--:R3:W-:Y:S04]  /*1360*/  STS [R18+0xa0], R7 ;  /* 0x0000a00712007388 */ /* 0x0087e80000000800 */
[----:B------:R0:W-:Y:S04]  /*1370*/  STS [R18+0x68], R23 ;  /* 0x0000681712007388 */ /* 0x0001e80000000800 */
[----:B---3--:R-:W3:Y:S04]  /*1380*/  LDG.E.CONSTANT R7, desc[UR8][R16.64+0x800] ;  /* 0x0008000810077981 */ /* 0x008ee8000c1e9900 */
[----:B0-----:R-:W3:Y:S04]  /*1390*/  LDG.E.CONSTANT R23, desc[UR8][R14.64+0xa00] ;  /* 0x000a00080e177981 */ /* 0x001ee8000c1e9900 */
[----:B----4-:R0:W-:Y:S04]  /*13a0*/  STS [R18+0xa8], R27 ;  /* 0x0000a81b12007388 */ /* 0x0101e80000000800 */
[----:B0-----:R0:W4:Y:S01]  /*13b0*/  LDG.E.CONSTANT R27, desc[UR8][R14.64+0x800] ;  /* 0x000800080e1b7981 */ /* 0x001122000c1e9900 */
[----:B------:R-:W-:-:S03]  /*13c0*/  UIADD3 UR6, UPT, UPT, UR6, 0x180, URZ ;  /* 0x0000018006067890 */ /* 0x000fc6000fffe0ff */
[----:B------:R1:W-:Y:S01]  /*13d0*/  STS [R18+0x30], R4 ;  /* 0x0000300412007388 */ /* 0x0003e20000000800 */
[----:B------:R-:W-:Y:S01]  /*13e0*/  UISETP.NE.AND UP0, UPT, UR6, 0x7a0, UPT ;  /* 0x000007a00600788c */ /* 0x000fe2000bf05270 */
[----:B-1----:R-:W-:Y:S02]  /*13f0*/  IADD3 R4, P0, PT, R10, 0xc00, RZ ;  /* 0x00000c000a047810 */ /* 0x002fe40007f1e0ff */
[----:B------:R1:W-:Y:S02]  /*1400*/  STS [R18+0x78], R3 ;  /* 0x0000780312007388 */ /* 0x0003e40000000800 */
[----:B------:R-:W-:Y:S02]  /*1410*/  IADD3.X R10, PT, PT, RZ, R11, RZ, P0, !PT ;  /* 0x0000000bff0a7210 */ /* 0x000fe400007fe4ff */
[----:B------:R0:W-:Y:S01]  /*1420*/  STS [R18+0xb0], R2 ;  /* 0x0000b00212007388 */ /* 0x0001e20000000800 */
[----:B------:R-:W-:Y:S02]  /*1430*/  IADD3 R8, PT, PT, R8, 0x300, RZ ;  /* 0x0000030008087810 */ /* 0x000fe40007ffe0ff */
[----:B-1----:R-:W-:Y:S01]  /*1440*/  IADD3 R3, P0, PT, R12, 0xc00, RZ ;  /* 0x00000c000c037810 */ /* 0x002fe20007f1e0ff */
[----:B------:R-:W-:Y:S01]  /*1450*/  STS [R18+0xe0], R26 ;  /* 0x0000e01a12007388 */ /* 0x000fe20000000800 */
[----:B0-----:R-:W-:-:S02]  /*1460*/  IADD3 R2, P1, PT, R14, 0xc00, RZ ;  /* 0x00000c000e027810 */ /* 0x001fc40007f3e0ff */
[----:B------:R-:W-:Y:S01]  /*1470*/  IADD3.X R12, PT, PT, RZ, R13, RZ, P0, !PT ;  /* 0x0000000dff0c7210 */ /* 0x000fe200007fe4ff */
[----:B-----5:R-:W-:Y:S01]  /*1480*/  STS [R18+0x70], R22 ;  /* 0x0000701612007388 */ /* 0x020fe20000000800 */
[----:B------:R-:W-:Y:S02]  /*1490*/  IADD3.X R14, PT, PT, RZ, R15, RZ, P1, !PT ;  /* 0x0000000fff0e7210 */ /* 0x000fe40000ffe4ff */
[----:B------:R-:W-:Y:S01]  /*14a0*/  IADD3 R6, PT, PT, R6, 0x300, RZ ;  /* 0x0000030006067810 */ /* 0x000fe20007ffe0ff */
[----:B------:R-:W-:Y:S01]  /*14b0*/  STS [R18+0xb8], R24 ;  /* 0x0000b81812007388 */ /* 0x000fe20000000800 */
[----:B------:R-:W-:Y:S02]  /*14c0*/  IADD3 R9, PT, PT, R9, 0x300, RZ ;  /* 0x0000030009097810 */ /* 0x000fe40007ffe0ff */
[----:B------:R-:W-:Y:S01]  /*14d0*/  IADD3 R5, PT, PT, R5, 0x300, RZ ;  /* 0x0000030005057810 */ /* 0x000fe20007ffe0ff */
[----:B------:R-:W-:Y:S04]  /*14e0*/  STS [R18+0xf8], R20 ;  /* 0x0000f81412007388 */ /* 0x000fe80000000800 */
[----:B------:R-:W-:Y:S04]  /*14f0*/  STS [R18+0x120], R19 ;  /* 0x0001201312007388 */ /* 0x000fe80000000800 */
[----:B------:R-:W-:Y:S04]  /*1500*/  STS [R18+0x138], R25 ;  /* 0x0001381912007388 */ /* 0x000fe80000000800 */
[----:B--2---:R-:W-:Y:S04]  /*1510*/  STS [R18+0x128], R21 ;  /* 0x0001281512007388 */ /* 0x004fe80000000800 */
[----:B---3--:R0:W-:Y:S04]  /*1520*/  STS [R18+0xe8], R7 ;  /* 0x0000e80712007388 */ /* 0x0081e80000000800 */
[----:B------:R-:W-:Y:S01]  /*1530*/  STS [R18+0x130], R23 ;  /* 0x0001301712007388 */ /* 0x000fe20000000800 */
[----:B0-----:R-:W-:-:S04]  /*1540*/  IADD3 R7, P2, PT, R16, 0xc00, RZ ;  /* 0x00000c0010077810 */ /* 0x001fc80007f5e0ff */
[----:B------:R-:W-:Y:S01]  /*1550*/  IADD3.X R16, PT, PT, RZ, R17, RZ, P2, !PT ;  /* 0x00000011ff107210 */ /* 0x000fe200017fe4ff */
[----:B----4-:R0:W-:Y:S02]  /*1560*/  STS [R18+0xf0], R27 ;  /* 0x0000f01b12007388 */ /* 0x0101e40000000800 */
[----:B0-----:R-:W-:Y:S01]  /*1570*/  IADD3 R18, PT, PT, R18, 0x180, RZ ;  /* 0x0000018012127810 */ /* 0x001fe20007ffe0ff */
[----:B------:R-:W-:Y:S06]  /*1580*/  BRA.U UP0, `(.L_x_0) ;  /* 0xfffffff5006c7547 */ /* 0x000fec000b83ffff */
[----:B------:R-:W-:Y:S01]  /*1590*/  BAR.SYNC.DEFER_BLOCKING 0x0 ;  /* 0x0000000000007b1d */ /* 0x000fe20000010000 */
[----:B------:R-:W-:Y:S02]  /*15a0*/  CS2R R16, SRZ ;  /* 0x0000000000107805 */ /* 0x000fe4000001ff00 */
[----:B------:R-:W-:Y:S01]  /*15b0*/  IADD3 R28, PT, PT, R28, UR4, RZ ;  /* 0x000000041c1c7c10 */ /* 0x000fe2000fffe0ff */
[----:B------:R-:W-:Y:S02]  /*15c0*/  UIADD3 UR5, UPT, UPT, UR5, 0x10, URZ ;  /* 0x0000001005057890 */ /* 0x000fe4000fffe0ff */
[----:B------:R-:W-:-:S10]  /*15d0*/  UMOV UR4, 0x40 ;  /* 0x0000004000047882 */ /* 0x000fd40000000000 */
.L_x_1:
[----:B------:R-:W-:Y:S01]  /*15e0*/  LDS.64 R4, [R28+-0x40] ;  /* 0xffffc0001c047984 */ /* 0x000fe20000000a00 */
[----:B------:R-:W-:-:S03]  /*15f0*/  UIADD3 UR4, UPT, UPT, UR4, 0x280, URZ ;  /* 0x0000028004047890 */ /* 0x000fc6000fffe0ff */
[----:B------:R-:W0:Y:S01]  /*1600*/  LDS.128 R12, [UR5+-0x10] ;  /* 0xfffff005ff0c7984 */ /* 0x000e220008000c00 */
[----:B------:R-:W-:-:S03]  /*1610*/  UISETP.NE.AND UP0, UPT, UR4, 0x7c0, UPT ;  /* 0x000007c00400788c */ /* 0x000fc6000bf05270 */
[----:B------:R-:W1:Y:S04]  /*1620*/  LDS.64 R6, [R28+-0x30] ;  /* 0xffffd0001c067984 */ /* 0x000e680000000a00 */
[----:B------:R-:W2:Y:S04]  /*1630*/  LDS.64 R2, [R28+-0x20] ;  /* 0xffffe0001c027984 */ /* 0x000ea80000000a00 */
[----:B------:R-:W3:Y:S04]  /*1640*/  LDS.64 R22, [R28+-0x10] ;  /* 0xfffff0001c167984 */ /* 0x000ee80000000a00 */
[----:B------:R-:W-:Y:S04]  /*1650*/  LDS.64 R24, [R28] ;  /* 0x000000001c187984 */ /* 0x000fe80000000a00 */
[----:B------:R-:W4:Y:S04]  /*1660*/  LDS.128 R8, [UR5] ;  /* 0x00000005ff087984 */ /* 0x000f280008000c00 */
[----:B------:R-:W5:Y:S04]  /*1670*/  LDS.64 R20, [R28+0x10] ;  /* 0x000010001c147984 */ /* 0x000f680000000a00 */
[----:B------:R-:W5:Y:S04]  /*1680*/  LDS.64 R18, [R28+0x20] ;  /* 0x000020001c127984 */ /* 0x000f680000000a00 */
[----:B------:R-:W-:Y:S01]  /*1690*/  LDS.64 R26, [R28+0x60] ;  /* 0x000060001c1a7984 */ /* 0x000fe20000000a00 */
[C---:B0-----:R-:W-:Y:S01]  /*16a0*/  FFMA R17, R12.reuse, R4, R17 ;  /* 0x000000040c117223 */ /* 0x041fe20000000011 */
[----:B------:R-:W-:-:S03]  /*16b0*/  FFMA R12, R12, R5, R16 ;  /* 0x000000050c0c7223 */ /* 0x000fc60000000010 */
[----:B-1----:R-:W-:Y:S01]  /*16c0*/  FFMA R5, R6, R13, R17 ;  /* 0x0000000d06057223 */ /* 0x002fe20000000011 */
[----:B------:R-:W-:Y:S01]  /*16d0*/  FFMA R7, R13, R7, R12 ;  /* 0x000000070d077223 */ /* 0x000fe2000000000c */
[----:B------:R-:W0:Y:S02]  /*16e0*/  LDS.64 R16, [R28+0x30] ;  /* 0x000030001c107984 */ /* 0x000e240000000a00 */
[----:B--2---:R-:W-:Y:S01]  /*16f0*/  FFMA R13, R2, R14, R5 ;  /* 0x0000000e020d7223 */ /* 0x004fe20000000005 */
[----:B------:R-:W-:Y:S02]  /*1700*/  FFMA R14, R14, R3, R7 ;  /* 0x000000030e0e7223 */ /* 0x000fe40000000007 */
[----:B------:R-:W-:Y:S01]  /*1710*/  LDS.64 R2, [R28+0x40] ;  /* 0x000040001c027984 */ /* 0x000fe20000000a00 */
[----:B---3--:R-:W-:Y:S01]  /*1720*/  FFMA R13, R22, R15, R13 ;  /* 0x0000000f160d7223 */ /* 0x008fe2000000000d */
[----:B------:R-:W-:Y:S02]  /*1730*/  FFMA R14, R15, R23, R14 ;  /* 0x000000170f0e7223 */ /* 0x000fe4000000000e */
[----:B------:R-:W1:Y:S04]  /*1740*/  LDS.128 R4, [UR5+0x10] ;  /* 0x00001005ff047984 */ /* 0x000e680008000c00 */
[----:B------:R-:W2:Y:S01]  /*1750*/  LDS.64 R22, [R28+0x50] ;  /* 0x000050001c167984 */ /* 0x000ea20000000a00 */
[C---:B----4-:R-:W-:Y:S01]  /*1760*/  FFMA R13, R8.reuse, R24, R13 ;  /* 0x00000018080d7223 */ /* 0x050fe2000000000d */
[----:B------:R-:W-:-:S02]  /*1770*/  FFMA R14, R8, R25, R14 ;  /* 0x00000019080e7223 */ /* 0x000fc4000000000e */
[----:B------:R-:W-:Y:S01]  /*1780*/  LDS.64 R24, [R28+0x80] ;  /* 0x000080001c187984 */ /* 0x000fe20000000a00 */
[----:B-----5:R-:W-:Y:S01]  /*1790*/  FFMA R13, R20, R9, R13 ;  /* 0x00000009140d7223 */ /* 0x020fe2000000000d */
[----:B------:R-:W-:Y:S02]  /*17a0*/  FFMA R9, R9, R21, R14 ;  /* 0x0000001509097223 */ /* 0x000fe4000000000e */
[----:B------:R-:W3:Y:S01]  /*17b0*/  LDS.64 R20, [R28+0x70] ;  /* 0x000070001c147984 */ /* 0x000ee20000000a00 */
[----:B------:R-:W-:Y:S01]  /*17c0*/  FFMA R18, R18, R10, R13 ;  /* 0x0000000a12127223 */ /* 0x000fe2000000000d */
[----:B------:R-:W-:Y:S02]  /*17d0*/  FFMA R10, R10, R19, R9 ;  /* 0x000000130a0a7223 */ /* 0x000fe40000000009 */
[----:B------:R-:W4:Y:S01]  /*17e0*/  LDS.128 R12, [UR5+0x20] ;  /* 0x00002005ff0c7984 */ /* 0x000f220008000c00 */
[----:B0-----:R-:W-:Y:S01]  /*17f0*/  FFMA R9, R16, R11, R18 ;  /* 0x0000000b10097223 */ /* 0x001fe20000000012 */
[----:B------:R-:W-:-:S02]  /*1800*/  FFMA R10, R11, R17, R10 ;  /* 0x000000110b0a7223 */ /* 0x000fc4000000000a */
[----:B------:R-:W-:Y:S04]  /*1810*/  LDS.64 R18, [R28+0xa0] ;  /* 0x0000a0001c127984 */ /* 0x000fe80000000a00 */
[----:B------:R-:W0:Y:S01]  /*1820*/  LDS.64 R16, [R28+0x90] ;  /* 0x000090001c107984 */ /* 0x000e220000000a00 */
[C---:B-1----:R-:W-:Y:S01]  /*1830*/  FFMA R9, R4.reuse, R2, R9 ;  /* 0x0000000204097223 */ /* 0x042fe20000000009 */
[----:B------:R-:W-:Y:S02]  /*1840*/  FFMA R10, R4, R3, R10 ;  /* 0x00000003040a7223 */ /* 0x000fe4000000000a */
[----:B------:R-:W1:Y:S01]  /*1850*/  LDS.64 R2, [R28+0xb0] ;  /* 0x0000b0001c027984 */ /* 0x000e620000000a00 */
[----:B--2---:R-:W-:Y:S01]  /*1860*/  FFMA R9, R22, R5, R9 ;  /* 0x0000000516097223 */ /* 0x004fe20000000009 */
[----:B------:R-:W-:-:S02]  /*1870*/  FFMA R23, R5, R23, R10 ;  /* 0x0000001705177223 */ /* 0x000fc4000000000a */
[----:B------:R-:W-:Y:S01]  /*1880*/  LDS.64 R4, [R28+0xc0] ;  /* 0x0000c0001c047984 */ /* 0x000fe20000000a00 */
[----:B------:R-:W-:Y:S01]  /*1890*/  FFMA R26, R26, R6, R9 ;  /* 0x000000061a1a7223 */ /* 0x000fe20000000009 */
[----:B------:R-:W-:Y:S02]  /*18a0*/  FFMA R6, R6, R27, R23 ;  /* 0x0000001b06067223 */ /* 0x000fe40000000017 */
[----:B------:R-:W2:Y:S01]  /*18b0*/  LDS.128 R8, [UR5+0x30] ;  /* 0x00003005ff087984 */ /* 0x000ea20008000c00 */
[----:B---3--:R-:W-:Y:S01]  /*18c0*/  FFMA R23, R20, R7, R26 ;  /* 0x0000000714177223 */ /* 0x008fe2000000001a */
[----:B------:R-:W-:Y:S02]  /*18d0*/  FFMA R6, R7, R21, R6 ;  /* 0x0000001507067223 */ /* 0x000fe40000000006 */
[----:B------:R-:W3:Y:S01]  /*18e0*/  LDS.64 R20, [R28+0xd0] ;  /* 0x0000d0001c147984 */ /* 0x000ee20000000a00 */
[C---:B----4-:R-:W-:Y:S01]  /*18f0*/  FFMA R27, R12.reuse, R24, R23 ;  /* 0x000000180c1b7223 */ /* 0x050fe20000000017 */
[----:B------:R-:W-:-:S02]  /*1900*/  FFMA R12, R12, R25, R6 ;  /* 0x000000190c0c7223 */ /* 0x000fc40000000006 */
[----:B------:R-:W4:Y:S04]  /*1910*/  LDS.64 R22, [R28+0xe0] ;  /* 0x0000e0001c167984 */ /* 0x000f280000000a00 */
[----:B------:R-:W5:Y:S01]  /*1920*/  LDS.64 R6, [R28+0xf0] ;  /* 0x0000f0001c067984 */ /* 0x000f620000000a00 */
[----:B0-----:R-:W-:Y:S01]  /*1930*/  FFMA R27, R16, R13, R27 ;  /* 0x0000000d101b7223 */ /* 0x001fe2000000001b */
[----:B------:R-:W-:Y:S02]  /*1940*/  FFMA R17, R13, R17, R12 ;  /* 0x000000110d117223 */ /* 0x000fe4000000000c */
[----:B------:R-:W-:Y:S01]  /*1950*/  LDS.64 R12, [R28+0x100] ;  /* 0x000100001c0c7984 */ /* 0x000fe20000000a00 */
[----:B------:R-:W-:Y:S01]  /*1960*/  FFMA R27, R18, R14, R27 ;  /* 0x0000000e121b7223 */ /* 0x000fe2000000001b */
[----:B------:R-:W-:-:S02]  /*1970*/  FFMA R14, R14, R19, R17 ;  /* 0x000000130e0e7223 */ /* 0x000fc40000000011 */
[----:B------:R-:W0:Y:S01]  /*1980*/  LDS.128 R16, [UR5+0x40] ;  /* 0x00004005ff107984 */ /* 0x000e220008000c00 */
[----:B-1----:R-:W-:Y:S01]  /*1990*/  FFMA R27, R2, R15, R27 ;  /* 0x0000000f021b7223 */ /* 0x002fe2000000001b */
[----:B------:R-:W-:Y:S02]  /*19a0*/  FFMA R14, R15, R3, R14 ;  /* 0x000000030f0e7223 */ /* 0x000fe4000000000e */
[----:B------:R-:W1:Y:S01]  /*19b0*/  LDS.64 R2, [R28+0x110] ;  /* 0x000110001c027984 */ /* 0x000e620000000a00 */
[C---:B--2---:R-:W-:Y:S01]  /*19c0*/  FFMA R27, R8.reuse, R4, R27 ;  /* 0x00000004081b7223 */ /* 0x044fe2000000001b */
[----:B------:R-:W-:Y:S02]  /*19d0*/  FFMA R8, R8, R5, R14 ;  /* 0x0000000508087223 */ /* 0x000fe4000000000e */
[----:B------:R-:W2:Y:S01]  /*19e0*/  LDS.64 R14, [R28+0x120] ;  /* 0x000120001c0e7984 */ /* 0x000ea20000000a00 */
[----:B---3--:R-:W-:Y:S01]  /*19f0*/  FFMA R27, R20, R9, R27 ;  /* 0x00000009141b7223 */ /* 0x008fe2000000001b */
[----:B------:R-:W-:-:S02]  /*1a00*/  FFMA R21, R9, R21, R8 ;  /* 0x0000001509157223 */ /* 0x000fc40000000008 */
[----:B------:R-:W3:Y:S01]  /*1a10*/  LDS.64 R4, [R28+0x130] ;  /* 0x000130001c047984 */ /* 0x000ee20000000a00 */
[----:B----4-:R-:W-:Y:S01]  /*1a20*/  FFMA R25, R22, R10, R27 ;  /* 0x0000000a16197223 */ /* 0x010fe2000000001b */
[----:B------:R-:W-:Y:S02]  /*1a30*/  FFMA R10, R10, R23, R21 ;  /* 0x000000170a0a7223 */ /* 0x000fe40000000015 */
[----:B------:R-:W-:Y:S01]  /*1a40*/  LDS.64 R8, [R28+0x140] ;  /* 0x000140001c087984 */ /* 0x000fe20000000a00 */
[----:B-----5:R-:W-:Y:S01]  /*1a50*/  FFMA R25, R6, R11, R25 ;  /* 0x0000000b06197223 */ /* 0x020fe20000000019 */
[----:B------:R-:W-:Y:S02]  /*1a60*/  FFMA R24, R11, R7, R10 ;  /* 0x000000070b187223 */ /* 0x000fe4000000000a */
[----:B------:R-:W4:Y:S04]  /*1a70*/  LDS.128 R20, [UR5+0x50] ;  /* 0x00005005ff147984 */ /* 0x000f280008000c00 */
[----:B------:R-:W5:Y:S04]  /*1a80*/  LDS.64 R10, [R28+0x150] ;  /* 0x000150001c0a7984 */ /* 0x000f680000000a00 */
[----:B------:R-:W5:Y:S01]  /*1a90*/  LDS.64 R6, [R28+0x160] ;  /* 0x000160001c067984 */ /* 0x000f620000000a00 */
[C---:B0-----:R-:W-:Y:S01]  /*1aa0*/  FFMA R25, R16.reuse, R12, R25 ;  /* 0x0000000c10197223 */ /* 0x041fe20000000019 */
[----:B------:R-:W-:-:S03]  /*1ab0*/  FFMA R24, R16, R13, R24 ;  /* 0x0000000d10187223 */ /* 0x000fc60000000018 */
[----:B-1----:R-:W-:Y:S01]  /*1ac0*/  FFMA R25, R2, R17, R25 ;  /* 0x0000001102197223 */ /* 0x002fe20000000019 */
[----:B------:R-:W-:Y:S02]  /*1ad0*/  FFMA R17, R17, R3, R24 ;  /* 0x0000000311117223 */ /* 0x000fe40000000018 */
[----:B------:R-:W0:Y:S01]  /*1ae0*/  LDS.64 R2, [R28+0x170] ;  /* 0x000170001c027984 */ /* 0x000e220000000a00 */
        /* <DEDUP_REMOVED lines=9> */
[----:B------:R-:W3:Y:S01]  /*1b80*/  LDS.64 R24, [R28+0x1a0] ;  /* 0x0001a0001c187984 */ /* 0x000ee20000000a00 */
[----:B-----5:R-:W-:Y:S01]  /*1b90*/  FFMA R5, R10, R21, R5 ;  /* 0x000000150a057223 */ /* 0x020fe20000000005 */
[----:B------:R-:W-:Y:S02]  /*1ba0*/  FFMA R11, R21, R11, R4 ;  /* 0x0000000b150b7223 */ /* 0x000fe40000000004 */
[----:B------:R-:W4:Y:S01]  /*1bb0*/  LDS.64 R8, [R28+0x1b0] ;  /* 0x0001b0001c087984 */ /* 0x000f220000000a00 */
[----:B------:R-:W-:Y:S01]  /*1bc0*/  FFMA R21, R6, R22, R5 ;  /* 0x0000001606157223 */ /* 0x000fe20000000005 */
[----:B------:R-:W-:Y:S02]  /*1bd0*/  FFMA R22, R22, R7, R11 ;  /* 0x0000000716167223 */ /* 0x000fe4000000000b */
[----:B------:R-:W-:Y:S04]  /*1be0*/  LDS.64 R10, [R28+0x1c0] ;  /* 0x0001c0001c0a7984 */ /* 0x000fe80000000a00 */
[----:B------:R-:W5:Y:S01]  /*1bf0*/  LDS.128 R4, [UR5+0x70] ;  /* 0x00007005ff047984 */ /* 0x000f620008000c00 */
[----:B0-----:R-:W-:Y:S01]  /*1c00*/  FFMA R21, R2, R23, R21 ;  /* 0x0000001702157223 */ /* 0x001fe20000000015 */
[----:B------:R-:W-:-:S02]  /*1c10*/  FFMA R22, R23, R3, R22 ;  /* 0x0000000317167223 */ /* 0x000fc40000000016 */
[----:B------:R-:W0:Y:S01]  /*1c20*/  LDS.64 R2, [R28+0x1d0] ;  /* 0x0001d0001c027984 */ /* 0x000e220000000a00 */
[C---:B-1----:R-:W-:Y:S01]  /*1c30*/  FFMA R21, R12.reuse, R16, R21 ;  /* 0x000000100c157223 */ /* 0x042fe20000000015 */
[----:B------:R-:W-:-:S03]  /*1c40*/  FFMA R22, R12, R17, R22 ;  /* 0x000000110c167223 */ /* 0x000fc60000000016 */
[----:B--2---:R-:W-:Y:S01]  /*1c50*/  FFMA R17, R18, R13, R21 ;  /* 0x0000000d12117223 */ /* 0x004fe20000000015 */
[----:B------:R-:W-:Y:S01]  /*1c60*/  FFMA R19, R13, R19, R22 ;  /* 0x000000130d137223 */ /* 0x000fe20000000016 */
[----:B------:R-:W1:Y:S02]  /*1c70*/  LDS.64 R20, [R28+0x1e0] ;  /* 0x0001e0001c147984 */ /* 0x000e640000000a00 */
[----:B---3--:R-:W-:Y:S01]  /*1c80*/  FFMA R17, R24, R14, R17 ;  /* 0x0000000e18117223 */ /* 0x008fe20000000011 */
[----:B------:R-:W-:Y:S01]  /*1c90*/  FFMA R14, R14, R25, R19 ;  /* 0x000000190e0e7223 */ /* 0x000fe20000000013 */
[----:B------:R-:W2:Y:S02]  /*1ca0*/  LDS.64 R12, [R28+0x1f0] ;  /* 0x0001f0001c0c7984 */ /* 0x000ea40000000a00 */
[----:B----4-:R-:W-:Y:S01]  /*1cb0*/  FFMA R25, R8, R15, R17 ;  /* 0x0000000f08197223 */ /* 0x010fe20000000011 */
[----:B------:R-:W-:Y:S01]  /*1cc0*/  FFMA R24, R15, R9, R14 ;  /* 0x000000090f187223 */ /* 0x000fe2000000000e */
[----:B------:R-:W-:Y:S04]  /*1cd0*/  LDS.64 R22, [R28+0x200] ;  /* 0x000200001c167984 */ /* 0x000fe80000000a00 */
[----:B------:R-:W3:Y:S01]  /*1ce0*/  LDS.128 R16, [UR5+0x80] ;  /* 0x00008005ff107984 */ /* 0x000ee20008000c00 */
[----:B------:R-:W-:Y:S01]  /*1cf0*/  UIADD3 UR5, UPT, UPT, UR5, 0xa0, URZ ;  /* 0x000000a005057890 */ /* 0x000fe2000fffe0ff */
[C---:B-----5:R-:W-:Y:S01]  /*1d00*/  FFMA R25, R4.reuse, R10, R25 ;  /* 0x0000000a04197223 */ /* 0x060fe20000000019 */
[----:B------:R-:W-:Y:S01]  /*1d10*/  FFMA R4, R4, R11, R24 ;  /* 0x0000000b04047223 */ /* 0x000fe20000000018 */
[----:B------:R-:W4:Y:S04]  /*1d20*/  LDS.64 R14, [R28+0x210] ;  /* 0x000210001c0e7984 */ /* 0x000f280000000a00 */
[----:B------:R-:W5:Y:S04]  /*1d30*/  LDS.64 R8, [R28+0x220] ;  /* 0x000220001c087984 */ /* 0x000f680000000a00 */
[----:B------:R0:W5:Y:S02]  /*1d40*/  LDS.64 R10, [R28+0x230] ;  /* 0x000230001c0a7984 */ /* 0x0001640000000a00 */
[----:B0-----:R-:W-:Y:S01]  /*1d50*/  FFMA R25, R2, R5, R25 ;  /* 0x0000000502197223 */ /* 0x001fe20000000019 */
[----:B------:R-:W-:Y:S01]  /*1d60*/  FFMA R3, R5, R3, R4 ;  /* 0x0000000305037223 */ /* 0x000fe20000000004 */
[----:B------:R-:W-:-:S02]  /*1d70*/  IADD3 R28, PT, PT, R28, 0x280, RZ ;  /* 0x000002801c1c7810 */ /* 0x000fc40007ffe0ff */
[----:B-1----:R-:W-:Y:S01]  /*1d80*/  FFMA R25, R20, R6, R25 ;  /* 0x0000000614197223 */ /* 0x002fe20000000019 */
[----:B------:R-:W-:-:S03]  /*1d90*/  FFMA R6, R6, R21, R3 ;  /* 0x0000001506067223 */ /* 0x000fc60000000003 */
[----:B--2---:R-:W-:Y:S01]  /*1da0*/  FFMA R25, R12, R7, R25 ;  /* 0x000000070c197223 */ /* 0x004fe20000000019 */
[----:B------:R-:W-:-:S03]  /*1db0*/  FFMA R6, R7, R13, R6 ;  /* 0x0000000d07067223 */ /* 0x000fc60000000006 */
[C---:B---3--:R-:W-:Y:S01]  /*1dc0*/  FFMA R25, R16.reuse, R22, R25 ;  /* 0x0000001610197223 */ /* 0x048fe20000000019 */
[----:B------:R-:W-:-:S03]  /*1dd0*/  FFMA R6, R16, R23, R6 ;  /* 0x0000001710067223 */ /* 0x000fc60000000006 */
[----:B----4-:R-:W-:Y:S01]  /*1de0*/  FFMA R25, R14, R17, R25 ;  /* 0x000000110e197223 */ /* 0x010fe20000000019 */
[----:B------:R-:W-:-:S03]  /*1df0*/  FFMA R15, R17, R15, R6 ;  /* 0x0000000f110f7223 */ /* 0x000fc60000000006 */
[----:B-----5:R-:W-:Y:S01]  /*1e00*/  FFMA R25, R8, R18, R25 ;  /* 0x0000001208197223 */ /* 0x020fe20000000019 */
[----:B------:R-:W-:-:S03]  /*1e10*/  FFMA R16, R18, R9, R15 ;  /* 0x0000000912107223 */ /* 0x000fc6000000000f */
[----:B------:R-:W-:Y:S01]  /*1e20*/  FFMA R17, R10, R19, R25 ;  /* 0x000000130a117223 */ /* 0x000fe20000000019 */
[----:B------:R-:W-:Y:S01]  /*1e30*/  FFMA R16, R19, R11, R16 ;  /* 0x0000000b13107223 */ /* 0x000fe20000000010 */
[----:B------:R-:W-:Y:S06]  /*1e40*/  BRA.U UP0, `(.L_x_1) ;  /* 0xfffffff500e47547 */ /* 0x000fec000b83ffff */
[----:B------:R-:W0:Y:S01]  /*1e50*/  LDC.64 R2, c[0x0][0x398] ;  /* 0x0000e600ff027b82 */ /* 0x000e220000000a00 */
[----:B------:R-:W-:-:S07]  /*1e60*/  LEA R29, R0, R29, 0x1 ;  /* 0x0000001d001d7211 */ /* 0x000fce00078e08ff */
[----:B------:R-:W1:Y:S01]  /*1e70*/  LDC.64 R4, c[0x0][0x390] ;  /* 0x0000e400ff047b82 */ /* 0x000e620000000a00 */
[----:B0-----:R-:W-:-:S05]  /*1e80*/  IMAD.WIDE.U32 R2, R29, 0x4, R2 ;  /* 0x000000041d027825 */ /* 0x001fca00078e0002 */
[----:B------:R-:W2:Y:S04]  /*1e90*/  LDG.E.CONSTANT R0, desc[UR8][R2.64] ;  /* 0x0000000802007981 */ /* 0x000ea8000c1e9900 */
[----:B------:R-:W3:Y:S01]  /*1ea0*/  LDG.E.CONSTANT R7, desc[UR8][R2.64+0x4] ;  /* 0x0000040802077981 */ /* 0x000ee2000c1e9900 */
[----:B-1----:R-:W-:-:S04]  /*1eb0*/  IMAD.WIDE.U32 R4, R29, 0x4, R4 ;  /* 0x000000041d047825 */ /* 0x002fc800078e0004 */
[----:B--2---:R-:W-:Y:S01]  /*1ec0*/  FADD R0, R17, R0 ;  /* 0x0000000011007221 */ /* 0x004fe20000000000 */
[----:B---3--:R-:W-:-:S04]  /*1ed0*/  FADD R16, R16, R7 ;  /* 0x0000000710107221 */ /* 0x008fc80000000000 */
[----:B------:R-:W-:Y:S02]  /*1ee0*/  FMNMX R7, RZ, R0, !PT ;  /* 0x00000000ff077209 */ /* 0x000fe40007800000 */
[----:B------:R-:W-:-:S03]  /*1ef0*/  FMNMX R9, RZ, R16, !PT ;  /* 0x00000010ff097209 */ /* 0x000fc60007800000 */
[----:B------:R-:W-:Y:S04]  /*1f00*/  STG.E desc[UR8][R4.64], R7 ;  /* 0x0000000704007986 */ /* 0x000fe8000c101908 */
[----:B------:R-:W-:Y:S01]  /*1f10*/  STG.E desc[UR8][R4.64+0x4], R9 ;  /* 0x0000040904007986 */ /* 0x000fe2000c101908 */
[----:B------:R-:W-:Y:S05]  /*1f20*/  EXIT ;  /* 0x000000000000794d */ /* 0x000fea0003800000 */
.L_x_2:
[----:B------:R-:W-:-:S00]  /*1f30*/  BRA `(.L_x_2) ;  /* 0xfffffffc00fc7947 */ /* 0x000fc0000383ffff */
[----:B------:R-:W-:-:S00]  /*1f40*/  NOP ;  /* 0x0000000000007918 */ /* 0x000fc00000000000 */
        /* <DEDUP_REMOVED lines=11> */
.L_x_3:


//--------------------- .nv.shared.my_kernel_kernel0 --------------------------
	.section	.nv.shared.my_kernel_kernel0,"aw",@nobits
	.sectionflags	@""
	.align	4
.nv.shared.my_kernel_kernel0:
	.zero		3424


//--------------------- .nv.shared.reserved.0     --------------------------
	.section	.nv.shared.reserved.0,"aw",@nobits
	.weak		__nv_reservedSMEM_offset_0_alias
	.size		__nv_reservedSMEM_offset_0_alias, 0, 64
	.other		__nv_reservedSMEM_offset_0_alias,@"STO_CUDA_RESERVED_SHARED STV_DEFAULT"
__nv_reservedSMEM_offset_0_alias:
	.zero		0
	.zero		64


//--------------------- .nv.constant0.my_kernel_kernel0 --------------------------
	.section	.nv.constant0.my_kernel_kernel0,"a",@progbits
	.sectionflags	@""
	.align	4
.nv.constant0.my_kernel_kernel0:
	.zero		928


//--------------------- SYMBOLS --------------------------

	.type		.nv.reservedSmem.offset0,@object
	.size		.nv.reservedSmem.offset0,0x4
	.type		.nv.reservedSmem.cap,@object
	.size		.nv.reservedSmem.cap,0x4
